def gluon_wgmma(
    a_ptr,
    b_ptr,
    c_ptr,
    M,
    N,
    K,
    stride_am,
    stride_bk,
    stride_cm,
    BLOCK_M: gl.constexpr,
    BLOCK_N: gl.constexpr,
    BLOCK_K: gl.constexpr,
    DTYPE: gl.constexpr,
    A_LAYOUT: gl.constexpr,
    B_LAYOUT: gl.constexpr,
    C_LAYOUT: gl.constexpr,
    B_SHAPE: gl.constexpr,
    TRANS_B: gl.constexpr,
    NUM_BUFFERS: gl.constexpr,
    NUM_WARPS: gl.constexpr,
):
    a_desc = tma.make_tensor_descriptor(
        a_ptr, [M, K], [stride_am, 1], [BLOCK_M, BLOCK_K], A_LAYOUT
    )
    b_desc = tma.make_tensor_descriptor(
        b_ptr,
        [N, K] if TRANS_B else [K, N],
        [stride_bk, 1],
        B_SHAPE,
        B_LAYOUT,
    )
    c_desc = tma.make_tensor_descriptor(
        c_ptr, [M, N], [stride_cm, 1], [BLOCK_M, BLOCK_N], C_LAYOUT
    )

    a_bufs = gl.allocate_shared_memory(
        DTYPE, [NUM_BUFFERS, BLOCK_M, BLOCK_K], A_LAYOUT
    )
    b_bufs = gl.allocate_shared_memory(DTYPE, [NUM_BUFFERS] + B_SHAPE, B_LAYOUT)

    pid_m = gl.program_id(0)
    pid_n = gl.program_id(1)
    off_m = pid_m * BLOCK_M
    off_n = pid_n * BLOCK_N

    mma_layout: gl.constexpr = pick_wgmma_layout(DTYPE, BLOCK_M, BLOCK_N, NUM_WARPS)
    acc = warpgroup_mma_init(
        gl.zeros((BLOCK_M, BLOCK_N), dtype=gl.float32, layout=mma_layout)
    )

    bars = gl.allocate_shared_memory(
        gl.int64, [NUM_BUFFERS, 1], mbarrier.MBarrierLayout()
    )
    for i in gl.static_range(NUM_BUFFERS):
        mbarrier.init(bars.index(i), count=1)
    idx = 0
    phase = 0

    for k in range(0, K, BLOCK_K):
        a = a_bufs.index(idx)
        b = b_bufs.index(idx)
        bar = bars.index(idx)
        mbarrier.expect(bar, a_desc.block_type.nbytes + b_desc.block_type.nbytes)
        tma.async_copy_global_to_shared(a_desc, [off_m, k], bar, a)
        tma.async_copy_global_to_shared(
            b_desc, [off_n, k] if TRANS_B else [k, off_n], bar, b
        )
        mbarrier.wait(bar, phase=phase)

        if TRANS_B:
            b = b.permute((1, 0))
        acc = warpgroup_mma_wait(num_outstanding=0, deps=(acc,))
        acc = warpgroup_mma(a, b, acc, is_async=True)

        idx += 1
        if idx == NUM_BUFFERS:
            idx = 0
            phase ^= 1

    acc = warpgroup_mma_wait(num_outstanding=0, deps=(acc,))
    for i in gl.static_range(NUM_BUFFERS):
        mbarrier.invalidate(bars.index(i))

    c_smem = gl.allocate_shared_memory(DTYPE, [BLOCK_M, BLOCK_N], C_LAYOUT)
    c_smem.store(acc.to(DTYPE))
    fence_async_shared()
    tma.async_copy_shared_to_global(c_desc, [off_m, off_n], c_smem)
    tma.store_wait(pendings=0)

# config = {"BLOCK_K": 64, "BLOCK_M": 64, "BLOCK_N": 128, "arch": "sm_90", "dtype": "fp16", "num_buffers": 1, "num_warps": 8, "trans_b": 0}
# arch = sm_90


// ===== COMPILED SASS (sm_90a) =====

	.target	sm_90a

	.elftype	@"ET_EXEC"


//--------------------- .note.nv.tkinfo           --------------------------
	.section	.note.nv.tkinfo,"",@"SHT_NOTE"
	.sectionflags	@"SHF_NOTE_NV_TKINFO"
	.tkinfo
        /*0018*/ 	.word	0x00000002
        /*0030*/ 	.string	""
        /*0030*/ 	.string	"ptxas"
        /*0030*/ 	.string	"Cuda compilation tools, release 13.0, V13.0.88"
        /*0030*/ 	.string	"Build cuda_13.0.r13.0/compiler.36424714_0"
        /*0030*/ 	.string	"-v  -suppress-debug-info  -lineinfo  -arch sm_90a "



//--------------------- .note.nv.cuinfo           --------------------------
	.section	.note.nv.cuinfo,"",@"SHT_NOTE"
	.sectionflags	@"SHF_NOTE_NV_CUINFO"
        /*0018*/ 	.short	0x0002
        /*001a*/ 	.short	0x005a
        /*001c*/ 	.short	0x0082
	.zero		2


//--------------------- .nv.info                  --------------------------
	.section	.nv.info,"",@"SHT_CUDA_INFO"
	.align	4


	//----- nvinfo : EIATTR_REGCOUNT
	.align		4
        /*0000*/ 	.byte	0x04, 0x2f
        /*0002*/ 	.short	(.L_1 - .L_0)
	.align		4
.L_0:
        /*0004*/ 	.word	index@(gluon_wgmma)
        /*0008*/ 	.word	0x0000003a


	//----- nvinfo : EIATTR_FRAME_SIZE
	.align		4
.L_1:
        /*000c*/ 	.byte	0x04, 0x11
        /*000e*/ 	.short	(.L_3 - .L_2)
	.align		4
.L_2:
        /*0010*/ 	.word	index@(gluon_wgmma)
        /*0014*/ 	.word	0x00000000


	//----- nvinfo : EIATTR_MIN_STACK_SIZE
	.align		4
.L_3:
        /*0018*/ 	.byte	0x04, 0x12
        /*001a*/ 	.short	(.L_5 - .L_4)
	.align		4
.L_4:
        /*001c*/ 	.word	index@(gluon_wgmma)
        /*0020*/ 	.word	0x00000000
.L_5:


//--------------------- .nv.compat                --------------------------
	.section	.nv.compat,"",@"SHT_CUDA_COMPAT_INFO"
	.align	4
        /*0000*/ 	.byte	0x02, 0x09, 0x01, 0x00, 0x02, 0x02, 0x04, 0x00, 0x02, 0x05, 0x05, 0x00, 0x03, 0x07, 0x01, 0x01
        /*0010*/ 	.byte	0x02, 0x03, 0x03, 0x00, 0x02, 0x06, 0x01, 0x00, 0x04, 0x0b, 0x08, 0x00, 0x00, 0x00, 0x00, 0x00
        /*0020*/ 	.byte	0x00, 0x00, 0x00, 0x00


//--------------------- .nv.info.gluon_wgmma      --------------------------
	.section	.nv.info.gluon_wgmma,"",@"SHT_CUDA_INFO"
	.sectionflags	@""
	.align	4


	//----- nvinfo : EIATTR_CUDA_API_VERSION
	.align		4
        /*0000*/ 	.byte	0x04, 0x37
        /*0002*/ 	.short	(.L_7 - .L_6)
.L_6:
        /*0004*/ 	.word	0x00000082


	//----- nvinfo : EIATTR_KPARAM_INFO
	.align		4
.L_7:
        /*0008*/ 	.byte	0x04, 0x17
        /*000a*/ 	.short	(.L_9 - .L_8)
.L_8:
        /*000c*/ 	.word	0x00000000
        /*0010*/ 	.short	0x000a
        /*0012*/ 	.short	0x0048
        /*0014*/ 	.byte	0x00, 0xf4, 0x21, 0x00


	//----- nvinfo : EIATTR_KPARAM_INFO
	.align		4
.L_9:
        /*0018*/ 	.byte	0x04, 0x17
        /*001a*/ 	.short	(.L_11 - .L_10)
.L_10:
        /*001c*/ 	.word	0x00000000
        /*0020*/ 	.short	0x0009
        /*0022*/ 	.short	0x0040
        /*0024*/ 	.byte	0x00, 0xf4, 0x21, 0x00


	//----- nvinfo : EIATTR_KPARAM_INFO
	.align		4
.L_11:
        /*0028*/ 	.byte	0x04, 0x17
        /*002a*/ 	.short	(.L_13 - .L_12)
.L_12:
        /*002c*/ 	.word	0x00000000
        /*0030*/ 	.short	0x0008
        /*0032*/ 	.short	0x0038
        /*0034*/ 	.byte	0x00, 0xf0, 0x21, 0x00


	//----- nvinfo : EIATTR_KPARAM_INFO
	.align		4
.L_13:
        /*0038*/ 	.byte	0x04, 0x17
        /*003a*/ 	.short	(.L_15 - .L_14)
.L_14:
        /*003c*/ 	.word	0x00000000
        /*0040*/ 	.short	0x0007
        /*0042*/ 	.short	0x0030
        /*0044*/ 	.byte	0x00, 0xf0, 0x21, 0x00


	//----- nvinfo : EIATTR_KPARAM_INFO
	.align		4
.L_15:
        /*0048*/ 	.byte	0x04, 0x17
        /*004a*/ 	.short	(.L_17 - .L_16)
.L_16:
        /*004c*/ 	.word	0x00000000
        /*0050*/ 	.short	0x0006
        /*0052*/ 	.short	0x0028
        /*0054*/ 	.byte	0x00, 0xf0, 0x21, 0x00


	//----- nvinfo : EIATTR_KPARAM_INFO
	.align		4
.L_17:
        /*0058*/ 	.byte	0x04, 0x17
        /*005a*/ 	.short	(.L_19 - .L_18)
.L_18:
        /*005c*/ 	.word	0x00000000
        /*0060*/ 	.short	0x0005
        /*0062*/ 	.short	0x0020
        /*0064*/ 	.byte	0x00, 0xf0, 0x11, 0x00


	//----- nvinfo : EIATTR_KPARAM_INFO
	.align		4
.L_19:
        /*0068*/ 	.byte	0x04, 0x17
        /*006a*/ 	.short	(.L_21 - .L_20)
.L_20:
        /*006c*/ 	.word	0x00000000
        /*0070*/ 	.short	0x0004
        /*0072*/ 	.short	0x001c
        /*0074*/ 	.byte	0x00, 0xf0, 0x11, 0x00


	//----- nvinfo : EIATTR_KPARAM_INFO
	.align		4
.L_21:
        /*0078*/ 	.byte	0x04, 0x17
        /*007a*/ 	.short	(.L_23 - .L_22)
.L_22:
        /*007c*/ 	.word	0x00000000
        /*0080*/ 	.short	0x0003
        /*0082*/ 	.short	0x0018
        /*0084*/ 	.byte	0x00, 0xf0, 0x11, 0x00


	//----- nvinfo : EIATTR_KPARAM_INFO
	.align		4
.L_23:
        /*0088*/ 	.byte	0x04, 0x17
        /*008a*/ 	.short	(.L_25 - .L_24)
.L_24:
        /*008c*/ 	.word	0x00000000
        /*0090*/ 	.short	0x0002
        /*0092*/ 	.short	0x0010
        /*0094*/ 	.byte	0x00, 0xf4, 0x21, 0x00


	//----- nvinfo : EIATTR_KPARAM_INFO
	.align		4
.L_25:
        /*0098*/ 	.byte	0x04, 0x17
        /*009a*/ 	.short	(.L_27 - .L_26)
.L_26:
        /*009c*/ 	.word	0x00000000
        /*00a0*/ 	.short	0x0001
        /*00a2*/ 	.short	0x0008
        /*00a4*/ 	.byte	0x00, 0xf4, 0x21, 0x00


	//----- nvinfo : EIATTR_KPARAM_INFO
	.align		4
.L_27:
        /*00a8*/ 	.byte	0x04, 0x17
        /*00aa*/ 	.short	(.L_29 - .L_28)
.L_28:
        /*00ac*/ 	.word	0x00000000
        /*00b0*/ 	.short	0x0000
        /*00b2*/ 	.short	0x0000
        /*00b4*/ 	.byte	0x00, 0xf4, 0x21, 0x00


	//----- nvinfo : EIATTR_SPARSE_MMA_MASK
	.align		4
.L_29:
        /*00b8*/ 	.byte	0x03, 0x50
        /*00ba*/ 	.short	0x0000


	//----- nvinfo : EIATTR_MAXREG_COUNT
	.align		4
        /*00bc*/ 	.byte	0x03, 0x1b
        /*00be*/ 	.short	0x00ff


	//----- nvinfo : EIATTR_NUM_BARRIERS
	.align		4
        /*00c0*/ 	.byte	0x02, 0x4c
        /*00c2*/ 	.byte	0x01
	.zero		1


	//----- nvinfo : EIATTR_MERCURY_ISA_VERSION
	.align		4
        /*00c4*/ 	.byte	0x03, 0x5f
        /*00c6*/ 	.short	0x0101


	//----- nvinfo : EIATTR_INT_WARP_WIDE_INSTR_OFFSETS
	.align		4
        /*00c8*/ 	.byte	0x04, 0x31
        /*00ca*/ 	.short	(.L_31 - .L_30)


	//   ....[0]....
.L_30:
        /*00cc*/ 	.word	0x00001300


	//   ....[1]....
        /*00d0*/ 	.word	0x00001390


	//   ....[2]....
        /*00d4*/ 	.word	0x000016a0


	//   ....[3]....
        /*00d8*/ 	.word	0x000016b0


	//   ....[4]....
        /*00dc*/ 	.word	0x000016c0


	//   ....[5]....
        /*00e0*/ 	.word	0x000016d0


	//   ....[6]....
        /*00e4*/ 	.word	0x00001c50


	//   ....[7]....
        /*00e8*/ 	.word	0x00001c60


	//----- nvinfo : EIATTR_COOP_GROUP_MASK_REGIDS
	.align		4
.L_31:
        /*00ec*/ 	.byte	0x04, 0x29
        /*00ee*/ 	.short	(.L_33 - .L_32)


	//   ....[0]....
.L_32:
        /*00f0*/ 	.word	0xffffffff


	//   ....[1]....
        /*00f4*/ 	.word	0xffffffff


	//   ....[2]....
        /*00f8*/ 	.word	0xffffffff


	//----- nvinfo : EIATTR_COOP_GROUP_INSTR_OFFSETS
	.align		4
.L_33:
        /*00fc*/ 	.byte	0x04, 0x28
        /*00fe*/ 	.short	(.L_35 - .L_34)


	//   ....[0]....
.L_34:
        /*0100*/ 	.word	0x00000150


	//   ....[1]....
        /*0104*/ 	.word	0x00000720


	//   ....[2]....
        /*0108*/ 	.word	0x00000cd0


	//----- nvinfo : EIATTR_MBARRIER_INSTR_OFFSETS
	.align		4
.L_35:
        /*010c*/ 	.byte	0x04, 0x39
        /*010e*/ 	.short	(.L_37 - .L_36)


	//   ....[0]....
.L_36:
        /*0110*/ 	.word	0x00001450
        /*0114*/ 	.word	0x000000ff
        /*0118*/ 	.word	0x00006000
        /*011c*/ 	.short	0x0100
        /*011e*/ 	.byte	0x0c
	.zero		1


	//   ....[1]....
        /*0120*/ 	.word	0x000017e0
        /*0124*/ 	.word	0x000000ff
        /*0128*/ 	.word	0x00006000
        /*012c*/ 	.short	0x010a
        /*012e*/ 	.byte	0x0c
	.zero		1


	//   ....[2]....
        /*0130*/ 	.word	0x00001af0
        /*0134*/ 	.word	0x000000ff
        /*0138*/ 	.word	0x00006000
        /*013c*/ 	.short	0x0108
        /*013e*/ 	.byte	0x0c
	.zero		1


	//   ....[3]....
        /*0140*/ 	.word	0x00001cf0
        /*0144*/ 	.word	0x000000ff
        /*0148*/ 	.word	0x00006000
        /*014c*/ 	.short	0x010a
        /*014e*/ 	.byte	0x0c
	.zero		1


	//----- nvinfo : EIATTR_NUM_MBARRIERS
	.align		4
.L_37:
        /*0150*/ 	.byte	0x03, 0x38
        /*0152*/ 	.short	0x0001


	//----- nvinfo : EIATTR_EXIT_INSTR_OFFSETS
	.align		4
        /*0154*/ 	.byte	0x04, 0x1c
        /*0156*/ 	.short	(.L_39 - .L_38)


	//   ....[0]....
.L_38:
        /*0158*/ 	.word	0x00001ce0


	//----- nvinfo : EIATTR_REQNTID
	.align		4
.L_39:
        /*015c*/ 	.byte	0x04, 0x10
        /*015e*/ 	.short	(.L_41 - .L_40)
.L_40:
        /*0160*/ 	.word	0x00000100
        /*0164*/ 	.word	0x00000001
        /*0168*/ 	.word	0x00000001


	//----- nvinfo : EIATTR_CRS_STACK_SIZE
	.align		4
.L_41:
        /*016c*/ 	.byte	0x04, 0x1e
        /*016e*/ 	.short	(.L_43 - .L_42)
.L_42:
        /*0170*/ 	.word	0x00000000


	//----- nvinfo : EIATTR_CBANK_PARAM_SIZE
	.align		4
.L_43:
        /*0174*/ 	.byte	0x03, 0x19
        /*0176*/ 	.short	0x0050


	//----- nvinfo : EIATTR_PARAM_CBANK
	.align		4
        /*0178*/ 	.byte	0x04, 0x0a
        /*017a*/ 	.short	(.L_45 - .L_44)
	.align		4
.L_44:
        /*017c*/ 	.word	index@(.nv.constant0.gluon_wgmma)
        /*0180*/ 	.short	0x0210
        /*0182*/ 	.short	0x0050


	//----- nvinfo : EIATTR_SW_WAR
	.align		4
.L_45:
        /*0184*/ 	.byte	0x04, 0x36
        /*0186*/ 	.short	(.L_47 - .L_46)
.L_46:
        /*0188*/ 	.word	0x00000008
.L_47:


//--------------------- .nv.callgraph             --------------------------
	.section	.nv.callgraph,"",@"SHT_CUDA_CALLGRAPH"
	.align	4
	.sectionentsize	8
	.align		4
        /*0000*/ 	.word	0x00000000
	.align		4
        /*0004*/ 	.word	0xffffffff
	.align		4
        /*0008*/ 	.word	0x00000000
	.align		4
        /*000c*/ 	.word	0xfffffffe
	.align		4
        /*0010*/ 	.word	0x00000000
	.align		4
        /*0014*/ 	.word	0xfffffffd
	.align		4
        /*0018*/ 	.word	0x00000000
	.align		4
        /*001c*/ 	.word	0xfffffffc


//--------------------- .text.gluon_wgmma         --------------------------
	.section	.text.gluon_wgmma,"ax",@progbits
	.align	128
        .global         gluon_wgmma
        .type           gluon_wgmma,@function
        .size           gluon_wgmma,(.L_x_52 - gluon_wgmma)
        .other          gluon_wgmma,@"STO_CUDA_ENTRY STV_DEFAULT"
gluon_wgmma:
.text.gluon_wgmma:
[----:B------:R-:W-:Y:S01]  /*0000*/  LDC R1, c[0x0][0x28] ;  /* 0x00000a00ff017b82 */ /* 0x000fe20000000800 */
[----:B------:R-:W1:Y:S07]  /*0010*/  S2R R0, SR_TID.X ;  /* 0x0000000000007919 */ /* 0x000e6e0000002100 */
[----:B------:R-:W2:Y:S01]  /*0020*/  S2UR UR4, SR_CgaCtaId ;  /* 0x00000000000479c3 */ /* 0x000ea20000008800 */
[----:B------:R-:W-:Y:S01]  /*0030*/  UMOV UR12, 0x400 ;  /* 0x00000400000c7882 */ /* 0x000fe20000000000 */
[----:B------:R-:W-:Y:S01]  /*0040*/  ULDC UR6, c[0x0][0xc] ;  /* 0x0000030000067ab9 */ /* 0x000fe20000000800 */
[----:B------:R-:W-:Y:S01]  /*0050*/  ULDC.64 UR18, c[0x0][0x250] ;  /* 0x0000940000127ab9 */ /* 0x000fe20000000a00 */
[----:B------:R-:W-:Y:S04]  /*0060*/  BSSY B0, `(.L_x_0) ;  /* 0x000001e000007945 */ /* 0x000fe80003800000 */
[----:B------:R-:W3:Y:S08]  /*0070*/  LDC R2, c[0x0][0x228] ;  /* 0x00008a00ff027b82 */ /* 0x000ef00000000800 */
[----:B------:R-:W4:Y:S08]  /*0080*/  LDC R10, c[0x0][0x230] ;  /* 0x00008c00ff0a7b82 */ /* 0x000f300000000800 */
[----:B------:R-:W-:Y:S01]  /*0090*/  S2UR UR38, SR_CTAID.Y ;  /* 0x00000000002679c3 */ /* 0x000fe20000002600 */
[----:B--2---:R-:W-:-:S03]  /*00a0*/  ULEA UR12, UR4, UR12, 0x18 ;  /* 0x0000000c040c7291 */ /* 0x004fc6000f8ec03f */
[----:B------:R-:W-:Y:S01]  /*00b0*/  ULDC UR4, c[0x0][0x10] ;  /* 0x0000040000047ab9 */ /* 0x000fe20000000800 */
[----:B-1----:R-:W-:-:S03]  /*00c0*/  LOP3.LUT R6, R0, 0xff, RZ, 0xc0, !PT ;  /* 0x000000ff00067812 */ /* 0x002fc600078ec0ff */
[----:B------:R-:W1:Y:S01]  /*00d0*/  S2UR UR5, SR_CTAID.Z ;  /* 0x00000000000579c3 */ /* 0x000e620000002700 */
[----:B---3--:R-:W-:Y:S01]  /*00e0*/  VIADD R2, R2, 0xffffffff ;  /* 0xffffffff02027836 */ /* 0x008fe20000000000 */
[C---:B------:R-:W-:Y:S02]  /*00f0*/  ISETP.GE.U32.AND P0, PT, R6.reuse, 0x20, PT ;  /* 0x000000200600780c */ /* 0x040fe40003f06070 */
[C---:B------:R-:W-:Y:S02]  /*0100*/  ISETP.NE.U32.AND P2, PT, R6.reuse, RZ, PT ;  /* 0x000000ff0600720c */ /* 0x040fe40003f45070 */
[----:B------:R-:W-:Y:S02]  /*0110*/  LEA R14, R6, UR12, 0x2 ;  /* 0x0000000c060e7c11 */ /* 0x000fe4000f8e10ff */
[----:B------:R-:W2:Y:S01]  /*0120*/  S2UR UR39, SR_CTAID.X ;  /* 0x00000000002779c3 */ /* 0x000ea20000002500 */
[----:B----4-:R-:W-:-:S06]  /*0130*/  VIADD R11, R10, 0xffffffff ;  /* 0xffffffff0a0b7836 */ /* 0x010fcc0000000000 */
[----:B------:R3:W-:Y:S01]  /*0140*/  @!P0 STS [R14], RZ ;  /* 0x000000ff0e008388 */ /* 0x0007e20000000800 */
[----:B------:R-:W-:-:S03]  /*0150*/  NOP ;  /* 0x0000000000007918 */ /* 0x000fc60000000000 */
[----:B------:R3:W-:Y:S01]  /*0160*/  @!P2 STS [UR12+0x24], R2 ;  /* 0x00002402ff00a988 */ /* 0x0007e2000800080c */
[----:B-1----:R-:W-:-:S03]  /*0170*/  UIMAD UR4, UR5, UR4, UR38 ;  /* 0x00000004050472a4 */ /* 0x002fc6000f8e0226 */
[----:B------:R3:W-:Y:S01]  /*0180*/  @!P2 STS [UR12+0x20], R11 ;  /* 0x0000200bff00a988 */ /* 0x0007e2000800080c */
[----:B--2---:R-:W-:-:S04]  /*0190*/  UIMAD UR4, UR4, UR6, UR39 ;  /* 0x00000006040472a4 */ /* 0x004fc8000f8e0227 */
[----:B------:R-:W-:-:S04]  /*01a0*/  UIMAD UR4, UR4, 0x180, URZ ;  /* 0x00000180040478a4 */ /* 0x000fc8000f8e023f */
[----:B------:R-:W-:-:S04]  /*01b0*/  UIADD3 UR14, UP0, UR4, UR18, URZ ;  /* 0x00000012040e7290 */ /* 0x000fc8000ff1e03f */
[----:B------:R-:W-:Y:S01]  /*01c0*/  ULEA.HI.X.SX32 UR15, UR4, UR19, 0x1, UP0 ;  /* 0x00000013040f7291 */ /* 0x000fe200080f0e3f */
[----:B---3--:R-:W-:Y:S11]  /*01d0*/  @P2 BRA `(.L_x_1) ;  /* 0x0000000000182947 */ /* 0x008ff60003800000 */
[----:B------:R-:W1:Y:S01]  /*01e0*/  LDS R3, [UR12+0x8] ;  /* 0x0000080cff037984 */ /* 0x000e620008000800 */
[----:B------:R-:W2:Y:S01]  /*01f0*/  LDC.64 R8, c[0x0][0x210] ;  /* 0x00008400ff087b82 */ /* 0x000ea20000000a00 */
[----:B------:R-:W-:Y:S02]  /*0200*/  IMAD.MOV.U32 R4, RZ, RZ, 0x70 ;  /* 0x00000070ff047424 */ /* 0x000fe400078e00ff */
[----:B--2---:R2:W-:Y:S03]  /*0210*/  STS.64 [UR12], R8 ;  /* 0x00000008ff007988 */ /* 0x0045e60008000a0c */
[----:B-1----:R-:W-:-:S05]  /*0220*/  LOP3.LUT R3, R3, 0x10, R4, 0xd8, !PT ;  /* 0x0000001003037812 */ /* 0x002fca00078ed804 */
[----:B------:R2:W-:Y:S02]  /*0230*/  STS [UR12+0x8], R3 ;  /* 0x00000803ff007988 */ /* 0x0005e4000800080c */
.L_x_1:
[----:B------:R-:W-:Y:S05]  /*0240*/  BSYNC B0 ;  /* 0x0000000000007941 */ /* 0x000fea0003800000 */
.L_x_0:
[----:B------:R-:W-:Y:S04]  /*0250*/  BSSY B0, `(.L_x_2) ;  /* 0x000000a000007945 */ /* 0x000fe80003800000 */
[----:B------:R-:W-:Y:S05]  /*0260*/  @P2 BRA `(.L_x_3) ;  /* 0x0000000000202947 */ /* 0x000fea0003800000 */
[----:B--2---:R-:W1:Y:S01]  /*0270*/  LDS R3, [UR12+0x34] ;  /* 0x0000340cff037984 */ /* 0x004e620008000800 */
[----:B------:R-:W-:Y:S02]  /*0280*/  IMAD.MOV.U32 R4, RZ, RZ, 0x3f000000 ;  /* 0x3f000000ff047424 */ /* 0x000fe400078e00ff */
[----:B------:R-:W-:Y:S01]  /*0290*/  @!P2 IMAD.MOV.U32 R5, RZ, RZ, 0x3f ;  /* 0x0000003fff05a424 */ /* 0x000fe200078e00ff */
[----:B------:R-:W2:Y:S02]  /*02a0*/  @!P2 LDS R8, [UR12+0x38] ;  /* 0x0000380cff08a984 */ /* 0x000ea40008000800 */
[----:B-1----:R-:W-:Y:S02]  /*02b0*/  LOP3.LUT R3, R3, 0xff000000, R4, 0xb8, !PT ;  /* 0xff00000003037812 */ /* 0x002fe400078eb804 */
[----:B--2---:R-:W-:-:S03]  /*02c0*/  @!P2 LOP3.LUT R4, R8, 0xff, R5, 0xb8, !PT ;  /* 0x000000ff0804a812 */ /* 0x004fc600078eb805 */
[----:B------:R1:W-:Y:S04]  /*02d0*/  STS [UR12+0x34], R3 ;  /* 0x00003403ff007988 */ /* 0x0003e8000800080c */
[----:B------:R1:W-:Y:S02]  /*02e0*/  @!P2 STS [UR12+0x38], R4 ;  /* 0x00003804ff00a988 */ /* 0x0003e4000800080c */
.L_x_3:
[----:B------:R-:W-:Y:S05]  /*02f0*/  BSYNC B0 ;  /* 0x0000000000007941 */ /* 0x000fea0003800000 */
.L_x_2:
[----:B------:R-:W-:Y:S04]  /*0300*/  BSSY B0, `(.L_x_4) ;  /* 0x000000e000007945 */ /* 0x000fe80003800000 */
[----:B------:R-:W-:Y:S05]  /*0310*/  @P2 BRA `(.L_x_5) ;  /* 0x0000000000302947 */ /* 0x000fea0003800000 */
[----:B-1----:R-:W1:Y:S01]  /*0320*/  LDS R4, [UR12+0x34] ;  /* 0x0000340cff047984 */ /* 0x002e620008000800 */
[----:B------:R-:W3:Y:S03]  /*0330*/  LDC.64 R12, c[0x0][0x238] ;  /* 0x00008e00ff0c7b82 */ /* 0x000ee60000000a00 */
[----:B--2---:R-:W2:Y:S01]  /*0340*/  LDS R3, [UR12+0x1c] ;  /* 0x00001c0cff037984 */ /* 0x004ea20008000800 */
[C---:B---3--:R-:W-:Y:S01]  /*0350*/  SHF.L.U64.HI R8, R12.reuse, 0x1, R13 ;  /* 0x000000010c087819 */ /* 0x048fe2000001020d */
[----:B------:R-:W-:-:S03]  /*0360*/  IMAD.SHL.U32 R5, R12, 0x2, RZ ;  /* 0x000000020c057824 */ /* 0x000fc600078e00ff */
[--C-:B------:R-:W-:Y:S02]  /*0370*/  SHF.R.U32.HI R12, RZ, 0x4, R8.reuse ;  /* 0x00000004ff0c7819 */ /* 0x100fe40000011608 */
[----:B------:R-:W-:-:S05]  /*0380*/  SHF.R.U64 R5, R5, 0x4, R8 ;  /* 0x0000000405057819 */ /* 0x000fca0000001208 */
[----:B------:R3:W-:Y:S01]  /*0390*/  STS [UR12+0xc], R5 ;  /* 0x00000c05ff007988 */ /* 0x0007e2000800080c */
[----:B-1----:R-:W-:Y:S02]  /*03a0*/  LOP3.LUT R4, R4, 0x7, RZ, 0xb8, !PT ;  /* 0x0000000704047812 */ /* 0x002fe400078eb8ff */
[----:B--2---:R-:W-:-:S03]  /*03b0*/  LOP3.LUT R3, R3, 0xf, R12, 0xb8, !PT ;  /* 0x0000000f03037812 */ /* 0x004fc600078eb80c */
[----:B------:R3:W-:Y:S04]  /*03c0*/  STS [UR12+0x34], R4 ;  /* 0x00003404ff007988 */ /* 0x0007e8000800080c */
[----:B------:R3:W-:Y:S02]  /*03d0*/  STS [UR12+0x1c], R3 ;  /* 0x00001c03ff007988 */ /* 0x0007e4000800080c */
.L_x_5:
[----:B------:R-:W-:Y:S05]  /*03e0*/  BSYNC B0 ;  /* 0x0000000000007941 */ /* 0x000fea0003800000 */
.L_x_4:
[----:B------:R-:W-:Y:S04]  /*03f0*/  BSSY B1, `(.L_x_6) ;  /* 0x000001b000017945 */ /* 0x000fe80003800000 */
[----:B------:R-:W-:Y:S01]  /*0400*/  BSSY B0, `(.L_x_7) ;  /* 0x0000016000007945 */ /* 0x000fe20003800000 */
[----:B------:R-:W-:-:S03]  /*0410*/  IMAD.MOV.U32 R7, RZ, RZ, RZ ;  /* 0x000000ffff077224 */ /* 0x000fc600078e00ff */
[----:B------:R-:W-:Y:S05]  /*0420*/  @P2 BRA `(.L_x_8) ;  /* 0x0000000000202947 */ /* 0x000fea0003800000 */
[----:B-123--:R-:W1:Y:S02]  /*0430*/  LDS R3, [UR12+0x34] ;  /* 0x0000340cff037984 */ /* 0x00ee640008000800 */
[----:B-1----:R-:W-:-:S05]  /*0440*/  LOP3.LUT R3, R3, 0x38, RZ, 0xb8, !PT ;  /* 0x0000003803037812 */ /* 0x002fca00078eb8ff */
[----:B------:R1:W-:Y:S01]  /*0450*/  STS [UR12+0x34], R3 ;  /* 0x00003403ff007988 */ /* 0x0003e2000800080c */
[----:B------:R-:W-:Y:S05]  /*0460*/  @P2 BRA `(.L_x_9) ;  /* 0x0000000000202947 */ /* 0x000fea0003800000 */
[----:B-1----:R-:W1:Y:S01]  /*0470*/  LDS R3, [UR12+0x8] ;  /* 0x0000080cff037984 */ /* 0x002e620008000800 */
[----:B------:R-:W-:-:S05]  /*0480*/  IMAD.MOV.U32 R4, RZ, RZ, 0x780 ;  /* 0x00000780ff047424 */ /* 0x000fca00078e00ff */
[----:B-1----:R-:W-:-:S05]  /*0490*/  LOP3.LUT R3, R3, 0x300, R4, 0xd8, !PT ;  /* 0x0000030003037812 */ /* 0x002fca00078ed804 */
[----:B------:R4:W-:Y:S02]  /*04a0*/  STS [UR12+0x8], R3 ;  /* 0x00000803ff007988 */ /* 0x0009e4000800080c */
.L_x_8:
[----:B------:R-:W-:Y:S05]  /*04b0*/  @P2 BRA `(.L_x_10) ;  /* 0x0000000000282947 */ /* 0x000fea0003800000 */
[----:B-1234-:R-:W1:Y:S02]  /*04c0*/  LDS R3, [UR12+0x8] ;  /* 0x0000080cff037984 */ /* 0x01ee640008000800 */
[----:B-1----:R-:W-:-:S05]  /*04d0*/  LOP3.LUT R3, R3, 0x1800, RZ, 0xb8, !PT ;  /* 0x0000180003037812 */ /* 0x002fca00078eb8ff */
[----:B------:R2:W-:Y:S02]  /*04e0*/  STS [UR12+0x8], R3 ;  /* 0x00000803ff007988 */ /* 0x0005e4000800080c */
.L_x_9:
[----:B------:R-:W-:Y:S05]  /*04f0*/  @P2 BREAK B0 ;  /* 0x0000000000002942 */ /* 0x000fea0003800000 */
[----:B------:R-:W-:Y:S05]  /*0500*/  @P2 BRA `(.L_x_11) ;  /* 0x0000000000242947 */ /* 0x000fea0003800000 */
[----:B------:R-:W3:Y:S01]  /*0510*/  LDS R4, [UR12+0x8] ;  /* 0x0000080cff047984 */ /* 0x000ee20008000800 */
[----:B-12---:R-:W-:-:S05]  /*0520*/  IMAD.MOV.U32 R3, RZ, RZ, 0x6000 ;  /* 0x00006000ff037424 */ /* 0x006fca00078e00ff */
[----:B---3--:R-:W-:-:S04]  /*0530*/  LOP3.LUT R3, R4, 0x6000, R3, 0xd8, !PT ;  /* 0x0000600004037812 */ /* 0x008fc800078ed803 */
[----:B------:R-:W-:-:S05]  /*0540*/  LOP3.LUT R3, R3, 0x400000, RZ, 0xb8, !PT ;  /* 0x0040000003037812 */ /* 0x000fca00078eb8ff */
[----:B------:R5:W-:Y:S02]  /*0550*/  STS [UR12+0x8], R3 ;  /* 0x00000803ff007988 */ /* 0x000be4000800080c */
.L_x_10:
[----:B------:R-:W-:Y:S05]  /*0560*/  BSYNC B0 ;  /* 0x0000000000007941 */ /* 0x000fea0003800000 */
.L_x_7:
[----:B-12345:R-:W1:Y:S02]  /*0570*/  @!P2 LDS R3, [UR12+0x8] ;  /* 0x0000080cff03a984 */ /* 0x03ee640008000800 */
[----:B-1----:R-:W-:-:S05]  /*0580*/  @!P2 LOP3.LUT R3, R3, 0x8000, RZ, 0xb8, !PT ;  /* 0x000080000303a812 */ /* 0x002fca00078eb8ff */
[----:B------:R3:W-:Y:S02]  /*0590*/  @!P2 STS [UR12+0x8], R3 ;  /* 0x00000803ff00a988 */ /* 0x0007e4000800080c */
.L_x_11:
[----:B------:R-:W-:Y:S05]  /*05a0*/  BSYNC B1 ;  /* 0x0000000000017941 */ /* 0x000fea0003800000 */
.L_x_6:
[----:B------:R-:W-:Y:S05]  /*05b0*/  WARPSYNC.ALL ;  /* 0x0000000000007948 */ /* 0x000fea0003800000 */
[----:B-123--:R-:W1:Y:S02]  /*05c0*/  LDC R3, c[0x0][0x22c] ;  /* 0x00008b00ff037b82 */ /* 0x00ee640000000800 */
[----:B-1----:R-:W-:Y:S01]  /*05d0*/  VIADD R3, R3, 0xffffffff ;  /* 0xffffffff03037836 */ /* 0x002fe20000000000 */
[----:B------:R-:W-:Y:S06]  /*05e0*/  @P0 BRA `(.L_x_12) ;  /* 0x0000000000280947 */ /* 0x000fec0003800000 */
[----:B------:R-:W1:Y:S01]  /*05f0*/  S2R R4, SR_LANEID ;  /* 0x0000000000047919 */ /* 0x000e620000000000 */
[----:B------:R-:W-:Y:S05]  /*0600*/  WARPSYNC.ALL ;  /* 0x0000000000007948 */ /* 0x000fea0003800000 */
[----:B-1----:R-:W-:-:S05]  /*0610*/  IMAD.SHL.U32 R8, R4, 0x4, RZ ;  /* 0x0000000404087824 */ /* 0x002fca00078e00ff */
[----:B------:R-:W1:Y:S01]  /*0620*/  LDS R9, [R8+UR12] ;  /* 0x0000000c08097984 */ /* 0x000e620008000800 */
[----:B------:R-:W-:-:S05]  /*0630*/  IADD3 R4, P1, R8, UR14, RZ ;  /* 0x0000000e08047c10 */ /* 0x000fca000ff3e0ff */
[----:B------:R-:W-:-:S05]  /*0640*/  IMAD.X R5, RZ, RZ, UR15, P1 ;  /* 0x0000000fff057e24 */ /* 0x000fca00088e06ff */
[----:B-1----:R1:W2:Y:S01]  /*0650*/  ATOMG.E.EXCH.STRONG.GPU PT, RZ, [R4], R9 ;  /* 0x0000000904ff73a8 */ /* 0x0022a200041ee100 */
[----:B------:R-:W-:-:S04]  /*0660*/  DEPBAR {5,4,3,2,1,0} ;  /* 0x0000003f0000791a */ /* 0x000fc80000000000 */
[----:B------:R1:W-:Y:S01]  /*0670*/  UTMACCTL.IV [UR14] ;  /* 0x000000000e0079b9 */ /* 0x0003e20008000000 */
[----:B------:R-:W-:Y:S01]  /*0680*/  NOP ;  /* 0x0000000000007918 */ /* 0x000fe20000000000 */
.L_x_12:
[----:B------:R-:W-:Y:S05]  /*0690*/  @P0 BRA `(.L_x_13) ;  /* 0x00000000000c0947 */ /* 0x000fea0003800000 */
[----:B------:R0:W-:Y:S01]  /*06a0*/  UTMACMDFLUSH ;  /* 0x00000000000079b7 */ /* 0x0001e20000000000 */
[----:B------:R-:W-:Y:S05]  /*06b0*/  @P0 BRA `(.L_x_13) ;  /* 0x0000000000040947 */ /* 0x000fea0003800000 */
[----:B------:R-:W-:-:S04]  /*06c0*/  DEPBAR.LE SB0, 0x0 ;  /* 0x000080000000791a */ /* 0x000fc80000000000 */
.L_x_13:
[----:B------:R-:W-:Y:S05]  /*06d0*/  WARPSYNC.ALL ;  /* 0x0000000000007948 */ /* 0x000fea0003800000 */
[----:B--2---:R-:W-:Y:S06]  /*06e0*/  BAR.SYNC.DEFER_BLOCKING 0x0 ;  /* 0x0000000000007b1d */ /* 0x004fec0000010000 */
[----:B------:R-:W-:Y:S02]  /*06f0*/  BSSY B1, `(.L_x_14) ;  /* 0x000000b000017945 */ /* 0x000fe40003800000 */
[----:B------:R-:W-:Y:S06]  /*0700*/  BAR.SYNC.DEFER_BLOCKING 0x0 ;  /* 0x0000000000007b1d */ /* 0x000fec0000010000 */
[----:B------:R2:W-:Y:S01]  /*0710*/  @!P0 STS [R14], RZ ;  /* 0x000000ff0e008388 */ /* 0x0005e20000000800 */
[----:B------:R-:W-:Y:S01]  /*0720*/  NOP ;  /* 0x0000000000007918 */ /* 0x000fe20000000000 */
[----:B------:R-:W-:Y:S05]  /*0730*/  @P2 BRA `(.L_x_15) ;  /* 0x0000000000182947 */ /* 0x000fea0003800000 */
[----:B-1----:R-:W1:Y:S01]  /*0740*/  LDS R4, [UR12+0x8] ;  /* 0x0000080cff047984 */ /* 0x002e620008000800 */
[----:B------:R-:W3:Y:S01]  /*0750*/  LDC.64 R8, c[0x0][0x218] ;  /* 0x00008600ff087b82 */ /* 0x000ee20000000a00 */
[----:B------:R-:W-:Y:S02]  /*0760*/  IMAD.MOV.U32 R5, RZ, RZ, 0x70 ;  /* 0x00000070ff057424 */ /* 0x000fe400078e00ff */
[----:B---3--:R3:W-:Y:S03]  /*0770*/  STS.64 [UR12], R8 ;  /* 0x00000008ff007988 */ /* 0x0087e60008000a0c */
[----:B-1----:R-:W-:-:S05]  /*0780*/  LOP3.LUT R4, R4, 0x10, R5, 0xd8, !PT ;  /* 0x0000001004047812 */ /* 0x002fca00078ed805 */
[----:B------:R3:W-:Y:S02]  /*0790*/  STS [UR12+0x8], R4 ;  /* 0x00000804ff007988 */ /* 0x0007e4000800080c */
.L_x_15:
[----:B-1----:R-:W-:Y:S05]  /*07a0*/  BSYNC B1 ;  /* 0x0000000000017941 */ /* 0x002fea0003800000 */
.L_x_14:
[----:B------:R-:W-:Y:S04]  /*07b0*/  BSSY B1, `(.L_x_16) ;  /* 0x000000a000017945 */ /* 0x000fe80003800000 */
[----:B------:R-:W-:Y:S05]  /*07c0*/  @P2 BRA `(.L_x_17) ;  /* 0x0000000000202947 */ /* 0x000fea0003800000 */
[----:B---3--:R-:W1:Y:S01]  /*07d0*/  LDS R4, [UR12+0x34] ;  /* 0x0000340cff047984 */ /* 0x008e620008000800 */
[----:B------:R-:W-:Y:S02]  /*07e0*/  IMAD.MOV.U32 R9, RZ, RZ, 0x3f000000 ;  /* 0x3f000000ff097424 */ /* 0x000fe400078e00ff */
[----:B------:R-:W-:Y:S01]  /*07f0*/  @!P2 IMAD.MOV.U32 R8, RZ, RZ, 0x3f ;  /* 0x0000003fff08a424 */ /* 0x000fe200078e00ff */
[----:B------:R-:W3:Y:S02]  /*0800*/  @!P2 LDS R5, [UR12+0x38] ;  /* 0x0000380cff05a984 */ /* 0x000ee40008000800 */
[----:B-1----:R-:W-:Y:S02]  /*0810*/  LOP3.LUT R4, R4, 0xff000000, R9, 0xb8, !PT ;  /* 0xff00000004047812 */ /* 0x002fe400078eb809 */
[----:B---3--:R-:W-:-:S03]  /*0820*/  @!P2 LOP3.LUT R5, R5, 0xff, R8, 0xb8, !PT ;  /* 0x000000ff0505a812 */ /* 0x008fc600078eb808 */
[----:B------:R1:W-:Y:S04]  /*0830*/  STS [UR12+0x34], R4 ;  /* 0x00003404ff007988 */ /* 0x0003e8000800080c */
[----:B------:R1:W-:Y:S02]  /*0840*/  @!P2 STS [UR12+0x38], R5 ;  /* 0x00003805ff00a988 */ /* 0x0003e4000800080c */
.L_x_17:
[----:B------:R-:W-:Y:S05]  /*0850*/  BSYNC B1 ;  /* 0x0000000000017941 */ /* 0x000fea0003800000 */
.L_x_16:
[----:B------:R-:W-:Y:S04]  /*0860*/  BSSY B1, `(.L_x_18) ;  /* 0x0000004000017945 */ /* 0x000fe80003800000 */
[----:B------:R-:W-:Y:S05]  /*0870*/  @P2 BRA `(.L_x_19) ;  /* 0x0000000000082947 */ /* 0x000fea0003800000 */
[----:B------:R4:W-:Y:S04]  /*0880*/  STS [UR12+0x24], R11 ;  /* 0x0000240bff007988 */ /* 0x0009e8000800080c */
[----:B------:R4:W-:Y:S02]  /*0890*/  STS [UR12+0x20], R3 ;  /* 0x00002003ff007988 */ /* 0x0009e4000800080c */
.L_x_19:
[----:B------:R-:W-:Y:S05]  /*08a0*/  BSYNC B1 ;  /* 0x0000000000017941 */ /* 0x000fea0003800000 */
.L_x_18:
[----:B------:R-:W-:Y:S04]  /*08b0*/  BSSY B1, `(.L_x_20) ;  /* 0x000000e000017945 */ /* 0x000fe80003800000 */
[----:B------:R-:W-:Y:S05]  /*08c0*/  @P2 BRA `(.L_x_21) ;  /* 0x0000000000302947 */ /* 0x000fea0003800000 */
[----:B-1----:R-:W1:Y:S01]  /*08d0*/  LDS R5, [UR12+0x34] ;  /* 0x0000340cff057984 */ /* 0x002e620008000800 */
[----:B---3--:R-:W3:Y:S03]  /*08e0*/  LDC.64 R8, c[0x0][0x240] ;  /* 0x00009000ff087b82 */ /* 0x008ee60000000a00 */
[----:B------:R-:W5:Y:S01]  /*08f0*/  LDS R4, [UR12+0x1c] ;  /* 0x00001c0cff047984 */ /* 0x000f620008000800 */
[C---:B---3--:R-:W-:Y:S01]  /*0900*/  SHF.L.U64.HI R9, R8.reuse, 0x1, R9 ;  /* 0x0000000108097819 */ /* 0x048fe20000010209 */
[----:B------:R-:W-:-:S03]  /*0910*/  IMAD.SHL.U32 R8, R8, 0x2, RZ ;  /* 0x0000000208087824 */ /* 0x000fc600078e00ff */
[--C-:B----4-:R-:W-:Y:S02]  /*0920*/  SHF.R.U32.HI R11, RZ, 0x4, R9.reuse ;  /* 0x00000004ff0b7819 */ /* 0x110fe40000011609 */
[----:B------:R-:W-:-:S05]  /*0930*/  SHF.R.U64 R8, R8, 0x4, R9 ;  /* 0x0000000408087819 */ /* 0x000fca0000001209 */
[----:B------:R3:W-:Y:S01]  /*0940*/  STS [UR12+0xc], R8 ;  /* 0x00000c08ff007988 */ /* 0x0007e2000800080c */
[----:B-1----:R-:W-:Y:S02]  /*0950*/  LOP3.LUT R5, R5, 0x7, RZ, 0xb8, !PT ;  /* 0x0000000705057812 */ /* 0x002fe400078eb8ff */
[----:B-----5:R-:W-:-:S03]  /*0960*/  LOP3.LUT R4, R4, 0xf, R11, 0xb8, !PT ;  /* 0x0000000f04047812 */ /* 0x020fc600078eb80b */
[----:B------:R3:W-:Y:S04]  /*0970*/  STS [UR12+0x34], R5 ;  /* 0x00003405ff007988 */ /* 0x0007e8000800080c */
[----:B------:R3:W-:Y:S02]  /*0980*/  STS [UR12+0x1c], R4 ;  /* 0x00001c04ff007988 */ /* 0x0007e4000800080c */
.L_x_21:
[----:B------:R-:W-:Y:S05]  /*0990*/  BSYNC B1 ;  /* 0x0000000000017941 */ /* 0x000fea0003800000 */
.L_x_20:
[----:B------:R-:W-:Y:S04]  /*09a0*/  BSSY B2, `(.L_x_22) ;  /* 0x000001a000027945 */ /* 0x000fe80003800000 */
[----:B------:R-:W-:Y:S04]  /*09b0*/  BSSY B1, `(.L_x_23) ;  /* 0x0000015000017945 */ /* 0x000fe80003800000 */
[----:B------:R-:W-:Y:S05]  /*09c0*/  @P2 BRA `(.L_x_24) ;  /* 0x0000000000202947 */ /* 0x000fea0003800000 */
[----:B-1-3--:R-:W1:Y:S02]  /*09d0*/  LDS R4, [UR12+0x34] ;  /* 0x0000340cff047984 */ /* 0x00ae640008000800 */
[----:B-1----:R-:W-:-:S05]  /*09e0*/  LOP3.LUT R4, R4, 0x38, RZ, 0xb8, !PT ;  /* 0x0000003804047812 */ /* 0x002fca00078eb8ff */
[----:B------:R1:W-:Y:S01]  /*09f0*/  STS [UR12+0x34], R4 ;  /* 0x00003404ff007988 */ /* 0x0003e2000800080c */
[----:B------:R-:W-:Y:S05]  /*0a00*/  @P2 BRA `(.L_x_25) ;  /* 0x0000000000202947 */ /* 0x000fea0003800000 */
[----:B-1----:R-:W1:Y:S01]  /*0a10*/  LDS R4, [UR12+0x8] ;  /* 0x0000080cff047984 */ /* 0x002e620008000800 */
[----:B------:R-:W-:-:S05]  /*0a20*/  IMAD.MOV.U32 R5, RZ, RZ, 0x780 ;  /* 0x00000780ff057424 */ /* 0x000fca00078e00ff */
[----:B-1----:R-:W-:-:S05]  /*0a30*/  LOP3.LUT R4, R4, 0x300, R5, 0xd8, !PT ;  /* 0x0000030004047812 */ /* 0x002fca00078ed805 */
[----:B------:R5:W-:Y:S02]  /*0a40*/  STS [UR12+0x8], R4 ;  /* 0x00000804ff007988 */ /* 0x000be4000800080c */
.L_x_24:
[----:B------:R-:W-:Y:S05]  /*0a50*/  @P2 BRA `(.L_x_26) ;  /* 0x0000000000282947 */ /* 0x000fea0003800000 */
[----:B-1-3-5:R-:W1:Y:S02]  /*0a60*/  LDS R4, [UR12+0x8] ;  /* 0x0000080cff047984 */ /* 0x02ae640008000800 */
[----:B-1----:R-:W-:-:S05]  /*0a70*/  LOP3.LUT R4, R4, 0x1800, RZ, 0xb8, !PT ;  /* 0x0000180004047812 */ /* 0x002fca00078eb8ff */
[----:B------:R3:W-:Y:S02]  /*0a80*/  STS [UR12+0x8], R4 ;  /* 0x00000804ff007988 */ /* 0x0007e4000800080c */
.L_x_25:
[----:B------:R-:W-:Y:S05]  /*0a90*/  @P2 BREAK B1 ;  /* 0x0000000000012942 */ /* 0x000fea0003800000 */
[----:B------:R-:W-:Y:S05]  /*0aa0*/  @P2 BRA `(.L_x_27) ;  /* 0x0000000000242947 */ /* 0x000fea0003800000 */
[----:B-1-3--:R-:W1:Y:S01]  /*0ab0*/  LDS R4, [UR12+0x8] ;  /* 0x0000080cff047984 */ /* 0x00ae620008000800 */
[----:B------:R-:W-:-:S05]  /*0ac0*/  IMAD.MOV.U32 R5, RZ, RZ, 0x6000 ;  /* 0x00006000ff057424 */ /* 0x000fca00078e00ff */
[----:B-1----:R-:W-:-:S04]  /*0ad0*/  LOP3.LUT R4, R4, 0x6000, R5, 0xd8, !PT ;  /* 0x0000600004047812 */ /* 0x002fc800078ed805 */
[----:B------:R-:W-:-:S05]  /*0ae0*/  LOP3.LUT R4, R4, 0x400000, RZ, 0xb8, !PT ;  /* 0x0040000004047812 */ /* 0x000fca00078eb8ff */
[----:B------:R1:W-:Y:S02]  /*0af0*/  STS [UR12+0x8], R4 ;  /* 0x00000804ff007988 */ /* 0x0003e4000800080c */
.L_x_26:
[----:B------:R-:W-:Y:S05]  /*0b00*/  BSYNC B1 ;  /* 0x0000000000017941 */ /* 0x000fea0003800000 */
.L_x_23:
[----:B-1-3-5:R-:W1:Y:S02]  /*0b10*/  @!P2 LDS R4, [UR12+0x8] ;  /* 0x0000080cff04a984 */ /* 0x02ae640008000800 */
[----:B-1----:R-:W-:-:S05]  /*0b20*/  @!P2 LOP3.LUT R4, R4, 0x8000, RZ, 0xb8, !PT ;  /* 0x000080000404a812 */ /* 0x002fca00078eb8ff */
[----:B------:R5:W-:Y:S02]  /*0b30*/  @!P2 STS [UR12+0x8], R4 ;  /* 0x00000804ff00a988 */ /* 0x000be4000800080c */
.L_x_27:
[----:B------:R-:W-:Y:S05]  /*0b40*/  BSYNC B2 ;  /* 0x0000000000027941 */ /* 0x000fea0003800000 */
.L_x_22:
[----:B------:R-:W-:Y:S05]  /*0b50*/  WARPSYNC.ALL ;  /* 0x0000000000007948 */ /* 0x000fea0003800000 */
[----:B------:R-:W-:-:S04]  /*0b60*/  UIADD3 UR17, UR4, 0x80, URZ ;  /* 0x0000008004117890 */ /* 0x000fc8000fffe03f */
[----:B------:R-:W-:-:S04]  /*0b70*/  UIADD3 UR16, UP0, UR17, UR18, URZ ;  /* 0x0000001211107290 */ /* 0x000fc8000ff1e03f */
[----:B------:R-:W-:Y:S01]  /*0b80*/  ULEA.HI.X.SX32 UR17, UR17, UR19, 0x1, UP0 ;  /* 0x0000001311117291 */ /* 0x000fe200080f0e3f */
[----:B------:R-:W-:Y:S11]  /*0b90*/  @P0 BRA `(.L_x_28) ;  /* 0x0000000000280947 */ /* 0x000ff60003800000 */
[----:B-1-3-5:R-:W1:Y:S01]  /*0ba0*/  S2R R4, SR_LANEID ;  /* 0x0000000000047919 */ /* 0x02ae620000000000 */
[----:B------:R-:W-:Y:S05]  /*0bb0*/  WARPSYNC.ALL ;  /* 0x0000000000007948 */ /* 0x000fea0003800000 */
[----:B-1----:R-:W-:-:S05]  /*0bc0*/  IMAD.SHL.U32 R8, R4, 0x4, RZ ;  /* 0x0000000404087824 */ /* 0x002fca00078e00ff */
[----:B------:R-:W1:Y:S01]  /*0bd0*/  LDS R9, [R8+UR12] ;  /* 0x0000000c08097984 */ /* 0x000e620008000800 */
[----:B------:R-:W-:-:S05]  /*0be0*/  IADD3 R4, P1, R8, UR16, RZ ;  /* 0x0000001008047c10 */ /* 0x000fca000ff3e0ff */
[----:B------:R-:W-:-:S05]  /*0bf0*/  IMAD.X R5, RZ, RZ, UR17, P1 ;  /* 0x00000011ff057e24 */ /* 0x000fca00088e06ff */
[----:B-1----:R1:W3:Y:S01]  /*0c00*/  ATOMG.E.EXCH.STRONG.GPU PT, RZ, [R4], R9 ;  /* 0x0000000904ff73a8 */ /* 0x0022e200041ee100 */
[----:B------:R-:W-:-:S04]  /*0c10*/  DEPBAR {5,4,3,2,1,0} ;  /* 0x0000003f0000791a */ /* 0x000fc80000000000 */
[----:B------:R1:W-:Y:S01]  /*0c20*/  UTMACCTL.IV [UR16] ;  /* 0x00000000100079b9 */ /* 0x0003e20008000000 */
[----:B------:R-:W-:Y:S01]  /*0c30*/  NOP ;  /* 0x0000000000007918 */ /* 0x000fe20000000000 */
.L_x_28:
[----:B------:R-:W-:Y:S05]  /*0c40*/  @P0 BRA `(.L_x_29) ;  /* 0x00000000000c0947 */ /* 0x000fea0003800000 */
[----:B------:R0:W-:Y:S01]  /*0c50*/  UTMACMDFLUSH ;  /* 0x00000000000079b7 */ /* 0x0001e20000000000 */
[----:B------:R-:W-:Y:S05]  /*0c60*/  @P0 BRA `(.L_x_29) ;  /* 0x0000000000040947 */ /* 0x000fea0003800000 */
[----:B------:R-:W-:-:S04]  /*0c70*/  DEPBAR.LE SB0, 0x0 ;  /* 0x000080000000791a */ /* 0x000fc80000000000 */
.L_x_29:
[----:B------:R-:W-:Y:S05]  /*0c80*/  WARPSYNC.ALL ;  /* 0x0000000000007948 */ /* 0x000fea0003800000 */
[----:B---3--:R-:W-:Y:S06]  /*0c90*/  BAR.SYNC.DEFER_BLOCKING 0x0 ;  /* 0x0000000000007b1d */ /* 0x008fec0000010000 */
[----:B------:R-:W-:Y:S02]  /*0ca0*/  BSSY B2, `(.L_x_30) ;  /* 0x000000b000027945 */ /* 0x000fe40003800000 */
[----:B------:R-:W-:Y:S06]  /*0cb0*/  BAR.SYNC.DEFER_BLOCKING 0x0 ;  /* 0x0000000000007b1d */ /* 0x000fec0000010000 */
[----:B------:R3:W-:Y:S01]  /*0cc0*/  @!P0 STS [R14], RZ ;  /* 0x000000ff0e008388 */ /* 0x0007e20000000800 */
[----:B------:R-:W-:Y:S01]  /*0cd0*/  NOP ;  /* 0x0000000000007918 */ /* 0x000fe20000000000 */
[----:B------:R-:W-:Y:S05]  /*0ce0*/  @P2 BRA `(.L_x_31) ;  /* 0x0000000000182947 */ /* 0x000fea0003800000 */
[----:B-1---5:R-:W1:Y:S01]  /*0cf0*/  LDS R4, [UR12+0x8] ;  /* 0x0000080cff047984 */ /* 0x022e620008000800 */
[----:B------:R-:W5:Y:S01]  /*0d00*/  LDC.64 R8, c[0x0][0x220] ;  /* 0x00008800ff087b82 */ /* 0x000f620000000a00 */
[----:B------:R-:W-:Y:S02]  /*0d10*/  IMAD.MOV.U32 R5, RZ, RZ, 0x70 ;  /* 0x00000070ff057424 */ /* 0x000fe400078e00ff */
[----:B-----5:R5:W-:Y:S03]  /*0d20*/  STS.64 [UR12], R8 ;  /* 0x00000008ff007988 */ /* 0x020be60008000a0c */
[----:B-1----:R-:W-:-:S05]  /*0d30*/  LOP3.LUT R4, R4, 0x10, R5, 0xd8, !PT ;  /* 0x0000001004047812 */ /* 0x002fca00078ed805 */
[----:B------:R5:W-:Y:S02]  /*0d40*/  STS [UR12+0x8], R4 ;  /* 0x00000804ff007988 */ /* 0x000be4000800080c */
.L_x_31:
[----:B-1----:R-:W-:Y:S05]  /*0d50*/  BSYNC B2 ;  /* 0x0000000000027941 */ /* 0x002fea0003800000 */
.L_x_30:
[----:B------:R-:W-:Y:S04]  /*0d60*/  BSSY B3, `(.L_x_32) ;  /* 0x0000011000037945 */ /* 0x000fe80003800000 */
[----:B------:R-:W-:Y:S04]  /*0d70*/  BSSY B2, `(.L_x_33) ;  /* 0x000000e000027945 */ /* 0x000fe80003800000 */
[----:B------:R-:W-:Y:S05]  /*0d80*/  @P2 BRA `(.L_x_34) ;  /* 0x0000000000242947 */ /* 0x000fea0003800000 */
[----:B-----5:R-:W1:Y:S01]  /*0d90*/  LDS R4, [UR12+0x34] ;  /* 0x0000340cff047984 */ /* 0x020e620008000800 */
[----:B------:R-:W-:-:S05]  /*0da0*/  IMAD.MOV.U32 R5, RZ, RZ, 0x3f000000 ;  /* 0x3f000000ff057424 */ /* 0x000fca00078e00ff */
[----:B-1----:R-:W-:-:S05]  /*0db0*/  LOP3.LUT R4, R4, 0xff000000, R5, 0xb8, !PT ;  /* 0xff00000004047812 */ /* 0x002fca00078eb805 */
[----:B------:R1:W-:Y:S01]  /*0dc0*/  STS [UR12+0x34], R4 ;  /* 0x00003404ff007988 */ /* 0x0003e2000800080c */
[----:B------:R-:W-:Y:S05]  /*0dd0*/  @P2 BRA `(.L_x_35) ;  /* 0x00000000001c2947 */ /* 0x000fea0003800000 */
[----:B-1----:R-:W1:Y:S01]  /*0de0*/  LDS R4, [UR12+0x38] ;  /* 0x0000380cff047984 */ /* 0x002e620008000800 */
[----:B------:R-:W-:-:S05]  /*0df0*/  IMAD.MOV.U32 R5, RZ, RZ, 0x3f ;  /* 0x0000003fff057424 */ /* 0x000fca00078e00ff */
[----:B-1----:R-:W-:-:S05]  /*0e00*/  LOP3.LUT R4, R4, 0xff, R5, 0xb8, !PT ;  /* 0x000000ff04047812 */ /* 0x002fca00078eb805 */
[----:B------:R1:W-:Y:S02]  /*0e10*/  STS [UR12+0x38], R4 ;  /* 0x00003804ff007988 */ /* 0x0003e4000800080c */
.L_x_34:
[----:B------:R-:W-:Y:S05]  /*0e20*/  @P2 BREAK B2 ;  /* 0x0000000000022942 */ /* 0x000fea0003800000 */
[----:B------:R-:W-:Y:S05]  /*0e30*/  @P2 BRA `(.L_x_36) ;  /* 0x00000000000c2947 */ /* 0x000fea0003800000 */
[----:B------:R1:W-:Y:S02]  /*0e40*/  STS [UR12+0x20], R3 ;  /* 0x00002003ff007988 */ /* 0x0003e4000800080c */
.L_x_35:
[----:B------:R-:W-:Y:S05]  /*0e50*/  BSYNC B2 ;  /* 0x0000000000027941 */ /* 0x000fea0003800000 */
.L_x_33:
[----:B------:R1:W-:Y:S02]  /*0e60*/  @!P2 STS [UR12+0x24], R2 ;  /* 0x00002402ff00a988 */ /* 0x0003e4000800080c */
.L_x_36:
[----:B------:R-:W-:Y:S05]  /*0e70*/  BSYNC B3 ;  /* 0x0000000000037941 */ /* 0x000fea0003800000 */
.L_x_32:
[----:B------:R-:W-:Y:S05]  /*0e80*/  WARPSYNC.ALL ;  /* 0x0000000000007948 */ /* 0x000fea0003800000 */
[----:B------:R-:W-:Y:S04]  /*0e90*/  BSSY B3, `(.L_x_37) ;  /* 0x000000e000037945 */ /* 0x000fe80003800000 */
[----:B------:R-:W-:Y:S05]  /*0ea0*/  @P2 BRA `(.L_x_38) ;  /* 0x0000000000302947 */ /* 0x000fea0003800000 */
[----:B-1--4-:R-:W1:Y:S01]  /*0eb0*/  LDS R3, [UR12+0x34] ;  /* 0x0000340cff037984 */ /* 0x012e620008000800 */
[----:B-----5:R-:W4:Y:S03]  /*0ec0*/  LDC.64 R4, c[0x0][0x248] ;  /* 0x00009200ff047b82 */ /* 0x020f260000000a00 */
[----:B------:R-:W5:Y:S01]  /*0ed0*/  LDS R2, [UR12+0x1c] ;  /* 0x00001c0cff027984 */ /* 0x000f620008000800 */
[C---:B----4-:R-:W-:Y:S01]  /*0ee0*/  SHF.L.U64.HI R5, R4.reuse, 0x1, R5 ;  /* 0x0000000104057819 */ /* 0x050fe20000010205 */
[----:B------:R-:W-:-:S03]  /*0ef0*/  IMAD.SHL.U32 R4, R4, 0x2, RZ ;  /* 0x0000000204047824 */ /* 0x000fc600078e00ff */
[--C-:B------:R-:W-:Y:S02]  /*0f00*/  SHF.R.U32.HI R9, RZ, 0x4, R5.reuse ;  /* 0x00000004ff097819 */ /* 0x100fe40000011605 */
[----:B------:R-:W-:-:S05]  /*0f10*/  SHF.R.U64 R4, R4, 0x4, R5 ;  /* 0x0000000404047819 */ /* 0x000fca0000001205 */
[----:B------:R4:W-:Y:S01]  /*0f20*/  STS [UR12+0xc], R4 ;  /* 0x00000c04ff007988 */ /* 0x0009e2000800080c */
[----:B-1----:R-:W-:Y:S02]  /*0f30*/  LOP3.LUT R3, R3, 0x7, RZ, 0xb8, !PT ;  /* 0x0000000703037812 */ /* 0x002fe400078eb8ff */
[----:B-----5:R-:W-:-:S03]  /*0f40*/  LOP3.LUT R2, R2, 0xf, R9, 0xb8, !PT ;  /* 0x0000000f02027812 */ /* 0x020fc600078eb809 */
[----:B------:R4:W-:Y:S04]  /*0f50*/  STS [UR12+0x34], R3 ;  /* 0x00003403ff007988 */ /* 0x0009e8000800080c */
[----:B------:R4:W-:Y:S02]  /*0f60*/  STS [UR12+0x1c], R2 ;  /* 0x00001c02ff007988 */ /* 0x0009e4000800080c */
.L_x_38:
[----:B------:R-:W-:Y:S05]  /*0f70*/  BSYNC B3 ;  /* 0x0000000000037941 */ /* 0x000fea0003800000 */
.L_x_37:
[----:B------:R-:W-:Y:S04]  /*0f80*/  BSSY B3, `(.L_x_39) ;  /* 0x000001a000037945 */ /* 0x000fe80003800000 */
[----:B------:R-:W-:Y:S04]  /*0f90*/  BSSY B4, `(.L_x_40) ;  /* 0x0000015000047945 */ /* 0x000fe80003800000 */
[----:B------:R-:W-:Y:S05]  /*0fa0*/  @P2 BRA `(.L_x_41) ;  /* 0x0000000000202947 */ /* 0x000fea0003800000 */
[----:B-1--4-:R-:W1:Y:S02]  /*0fb0*/  LDS R2, [UR12+0x34] ;  /* 0x0000340cff027984 */ /* 0x012e640008000800 */
[----:B-1----:R-:W-:-:S05]  /*0fc0*/  LOP3.LUT R2, R2, 0x38, RZ, 0xb8, !PT ;  /* 0x0000003802027812 */ /* 0x002fca00078eb8ff */
[----:B------:R1:W-:Y:S01]  /*0fd0*/  STS [UR12+0x34], R2 ;  /* 0x00003402ff007988 */ /* 0x0003e2000800080c */
[----:B------:R-:W-:Y:S05]  /*0fe0*/  @P2 BRA `(.L_x_42) ;  /* 0x0000000000202947 */ /* 0x000fea0003800000 */
[----:B-1----:R-:W1:Y:S01]  /*0ff0*/  LDS R2, [UR12+0x8] ;  /* 0x0000080cff027984 */ /* 0x002e620008000800 */
[----:B------:R-:W-:-:S05]  /*1000*/  IMAD.MOV.U32 R3, RZ, RZ, 0x780 ;  /* 0x00000780ff037424 */ /* 0x000fca00078e00ff */
[----:B-1----:R-:W-:-:S05]  /*1010*/  LOP3.LUT R2, R2, 0x300, R3, 0xd8, !PT ;  /* 0x0000030002027812 */ /* 0x002fca00078ed803 */
[----:B------:R1:W-:Y:S02]  /*1020*/  STS [UR12+0x8], R2 ;  /* 0x00000802ff007988 */ /* 0x0003e4000800080c */
.L_x_41:
[----:B------:R-:W-:Y:S05]  /*1030*/  @P2 BRA `(.L_x_43) ;  /* 0x0000000000282947 */ /* 0x000fea0003800000 */
[----:B-1--4-:R-:W1:Y:S02]  /*1040*/  LDS R2, [UR12+0x8] ;  /* 0x0000080cff027984 */ /* 0x012e640008000800 */
[----:B-1----:R-:W-:-:S05]  /*1050*/  LOP3.LUT R2, R2, 0x1800, RZ, 0xb8, !PT ;  /* 0x0000180002027812 */ /* 0x002fca00078eb8ff */
[----:B------:R4:W-:Y:S02]  /*1060*/  STS [UR12+0x8], R2 ;  /* 0x00000802ff007988 */ /* 0x0009e4000800080c */
.L_x_42:
[----:B------:R-:W-:Y:S05]  /*1070*/  @P2 BREAK B4 ;  /* 0x0000000000042942 */ /* 0x000fea0003800000 */
[----:B------:R-:W-:Y:S05]  /*1080*/  @P2 BRA `(.L_x_44) ;  /* 0x0000000000242947 */ /* 0x000fea0003800000 */
[----:B-1--4-:R-:W1:Y:S01]  /*1090*/  LDS R2, [UR12+0x8] ;  /* 0x0000080cff027984 */ /* 0x012e620008000800 */
[----:B------:R-:W-:-:S05]  /*10a0*/  IMAD.MOV.U32 R3, RZ, RZ, 0x6000 ;  /* 0x00006000ff037424 */ /* 0x000fca00078e00ff */
[----:B-1----:R-:W-:-:S04]  /*10b0*/  LOP3.LUT R2, R2, 0x6000, R3, 0xd8, !PT ;  /* 0x0000600002027812 */ /* 0x002fc800078ed803 */
[----:B------:R-:W-:-:S05]  /*10c0*/  LOP3.LUT R2, R2, 0x400000, RZ, 0xb8, !PT ;  /* 0x0040000002027812 */ /* 0x000fca00078eb8ff */
[----:B------:R1:W-:Y:S02]  /*10d0*/  STS [UR12+0x8], R2 ;  /* 0x00000802ff007988 */ /* 0x0003e4000800080c */
.L_x_43:
[----:B------:R-:W-:Y:S05]  /*10e0*/  BSYNC B4 ;  /* 0x0000000000047941 */ /* 0x000fea0003800000 */
.L_x_40:
[----:B-1--4-:R-:W1:Y:S02]  /*10f0*/  @!P2 LDS R2, [UR12+0x8] ;  /* 0x0000080cff02a984 */ /* 0x012e640008000800 */
[----:B-1----:R-:W-:-:S05]  /*1100*/  @!P2 LOP3.LUT R2, R2, 0x8000, RZ, 0xb8, !PT ;  /* 0x000080000202a812 */ /* 0x002fca00078eb8ff */
[----:B------:R1:W-:Y:S02]  /*1110*/  @!P2 STS [UR12+0x8], R2 ;  /* 0x00000802ff00a988 */ /* 0x0003e4000800080c */
.L_x_44:
[----:B------:R-:W-:Y:S05]  /*1120*/  BSYNC B3 ;  /* 0x0000000000037941 */ /* 0x000fea0003800000 */
.L_x_39:
[----:B------:R-:W-:Y:S05]  /*1130*/  WARPSYNC.ALL ;  /* 0x0000000000007948 */ /* 0x000fea0003800000 */
[----:B------:R-:W-:Y:S01]  /*1140*/  UIADD3 UR4, UR4, 0x100, URZ ;  /* 0x0000010004047890 */ /* 0x000fe2000fffe03f */
[----:B------:R-:W-:Y:S01]  /*1150*/  ISETP.GE.AND P1, PT, R10, 0x1, PT ;  /* 0x000000010a00780c */ /* 0x000fe20003f26270 */
[----:B------:R-:W-:Y:S01]  /*1160*/  IMAD.MOV.U32 R24, RZ, RZ, RZ ;  /* 0x000000ffff187224 */ /* 0x000fe200078e00ff */
[----:B-----5:R-:W-:Y:S01]  /*1170*/  SHF.R.U32.HI R8, RZ, 0x5, R0 ;  /* 0x00000005ff087819 */ /* 0x020fe20000011600 */
[----:B------:R-:W-:-:S04]  /*1180*/  UIADD3 UR18, UP0, UR4, UR18, URZ ;  /* 0x0000001204127290 */ /* 0x000fc8000ff1e03f */
[----:B------:R-:W-:Y:S01]  /*1190*/  ULEA.HI.X.SX32 UR19, UR4, UR19, 0x1, UP0 ;  /* 0x0000001304137291 */ /* 0x000fe200080f0e3f */
[----:B------:R-:W-:Y:S11]  /*11a0*/  @P0 BRA `(.L_x_45) ;  /* 0x0000000000280947 */ /* 0x000ff60003800000 */
[----:B-1--4-:R-:W1:Y:S01]  /*11b0*/  S2R R2, SR_LANEID ;  /* 0x0000000000027919 */ /* 0x012e620000000000 */
[----:B------:R-:W-:Y:S05]  /*11c0*/  WARPSYNC.ALL ;  /* 0x0000000000007948 */ /* 0x000fea0003800000 */
[----:B-1----:R-:W-:-:S05]  /*11d0*/  IMAD.SHL.U32 R4, R2, 0x4, RZ ;  /* 0x0000000402047824 */ /* 0x002fca00078e00ff */
[----:B------:R-:W1:Y:S01]  /*11e0*/  LDS R5, [R4+UR12] ;  /* 0x0000000c04057984 */ /* 0x000e620008000800 */
[----:B------:R-:W-:-:S05]  /*11f0*/  IADD3 R2, P3, R4, UR18, RZ ;  /* 0x0000001204027c10 */ /* 0x000fca000ff7e0ff */
[----:B------:R-:W-:-:S05]  /*1200*/  IMAD.X R3, RZ, RZ, UR19, P3 ;  /* 0x00000013ff037e24 */ /* 0x000fca00098e06ff */
[----:B-1----:R5:W4:Y:S01]  /*1210*/  ATOMG.E.EXCH.STRONG.GPU PT, RZ, [R2], R5 ;  /* 0x0000000502ff73a8 */ /* 0x002b2200041ee100 */
[----:B------:R-:W-:-:S04]  /*1220*/  DEPBAR {5,4,3,2,1,0} ;  /* 0x0000003f0000791a */ /* 0x000fc80000000000 */
[----:B------:R5:W-:Y:S01]  /*1230*/  UTMACCTL.IV [UR18] ;  /* 0x00000000120079b9 */ /* 0x000be20008000000 */
[----:B------:R-:W-:Y:S01]  /*1240*/  NOP ;  /* 0x0000000000007918 */ /* 0x000fe20000000000 */
.L_x_45:
[----:B------:R-:W-:Y:S05]  /*1250*/  @P0 BRA `(.L_x_46) ;  /* 0x00000000000c0947 */ /* 0x000fea0003800000 */
[----:B------:R0:W-:Y:S01]  /*1260*/  UTMACMDFLUSH ;  /* 0x00000000000079b7 */ /* 0x0001e20000000000 */
[----:B------:R-:W-:Y:S05]  /*1270*/  @P0 BRA `(.L_x_46) ;  /* 0x0000000000040947 */ /* 0x000fea0003800000 */
[----:B------:R-:W-:-:S04]  /*1280*/  DEPBAR.LE SB0, 0x0 ;  /* 0x000080000000791a */ /* 0x000fc80000000000 */
.L_x_46:
[----:B------:R-:W-:Y:S05]  /*1290*/  WARPSYNC.ALL ;  /* 0x0000000000007948 */ /* 0x000fea0003800000 */
[----:B----4-:R-:W-:Y:S01]  /*12a0*/  BAR.SYNC.DEFER_BLOCKING 0x0 ;  /* 0x0000000000007b1d */ /* 0x010fe20000010000 */
[----:B------:R-:W-:Y:S01]  /*12b0*/  R2UR UR36, R8 ;  /* 0x00000000082472ca */ /* 0x000fe200000e0000 */
[----:B------:R-:W-:Y:S01]  /*12c0*/  USHF.L.U32 UR13, UR38, 0x7, URZ ;  /* 0x00000007260d7899 */ /* 0x000fe2000800063f */
[----:B------:R-:W-:Y:S01]  /*12d0*/  IMAD.MOV.U32 R25, RZ, RZ, RZ ;  /* 0x000000ffff197224 */ /* 0x000fe200078e00ff */
[----:B------:R-:W-:Y:S01]  /*12e0*/  USHF.L.U32 UR23, UR39, 0x6, URZ ;  /* 0x0000000627177899 */ /* 0x000fe2000800063f */
[----:B------:R-:W-:Y:S01]  /*12f0*/  CS2R R26, SRZ ;  /* 0x00000000001a7805 */ /* 0x000fe2000001ff00 */
[----:B------:R-:W-:Y:S01]  /*1300*/  VOTEU.ALL UP0, P2 ;  /* 0x00000000003f7886 */ /* 0x000fe20001000000 */
[----:B------:R-:W-:Y:S01]  /*1310*/  UMOV UR4, 0x1 ;  /* 0x0000000100047882 */ /* 0x000fe20000000000 */
[----:B------:R-:W-:-:S02]  /*1320*/  CS2R R28, SRZ ;  /* 0x00000000001c7805 */ /* 0x000fc4000001ff00 */
[----:B------:R-:W-:Y:S02]  /*1330*/  CS2R R30, SRZ ;  /* 0x00000000001e7805 */ /* 0x000fe4000001ff00 */
[----:B------:R-:W-:Y:S01]  /*1340*/  CS2R R32, SRZ ;  /* 0x0000000000207805 */ /* 0x000fe2000001ff00 */
[----:B------:R-:W-:-:S04]  /*1350*/  @!UP0 UIADD3 UR4, -UR4, 0x100000, URZ ;  /* 0x0010000004048890 */ /* 0x000fc8000fffe13f */
[----:B------:R-:W-:Y:S02]  /*1360*/  @!UP0 USHF.L.U32 UR5, UR4, 0xb, URZ ;  /* 0x0000000b04058899 */ /* 0x000fe4000800063f */
[----:B------:R-:W-:Y:S01]  /*1370*/  @!UP0 USHF.L.U32 UR4, UR4, 0x1, URZ ;  /* 0x0000000104048899 */ /* 0x000fe2000800063f */
[----:B------:R-:W-:Y:S01]  /*1380*/  CS2R R34, SRZ ;  /* 0x0000000000227805 */ /* 0x000fe2000001ff00 */
[----:B------:R-:W-:Y:S01]  /*1390*/  VOTEU.ALL UP0, P2 ;  /* 0x00000000003f7886 */ /* 0x000fe20001000000 */
[----:B------:R-:W-:Y:S02]  /*13a0*/  CS2R R36, SRZ ;  /* 0x0000000000247805 */ /* 0x000fe4000001ff00 */
[----:B------:R-:W-:Y:S02]  /*13b0*/  CS2R R38, SRZ ;  /* 0x0000000000267805 */ /* 0x000fe4000001ff00 */
[----:B------:R-:W-:Y:S02]  /*13c0*/  CS2R R40, SRZ ;  /* 0x0000000000287805 */ /* 0x000fe4000001ff00 */
[----:B------:R-:W-:-:S02]  /*13d0*/  CS2R R42, SRZ ;  /* 0x00000000002a7805 */ /* 0x000fc4000001ff00 */
[----:B------:R-:W-:Y:S02]  /*13e0*/  CS2R R44, SRZ ;  /* 0x00000000002c7805 */ /* 0x000fe4000001ff00 */
[----:B------:R-:W-:Y:S02]  /*13f0*/  CS2R R46, SRZ ;  /* 0x00000000002e7805 */ /* 0x000fe4000001ff00 */
[----:B------:R-:W-:Y:S02]  /*1400*/  CS2R R48, SRZ ;  /* 0x0000000000307805 */ /* 0x000fe4000001ff00 */
[----:B------:R-:W-:Y:S02]  /*1410*/  CS2R R50, SRZ ;  /* 0x0000000000327805 */ /* 0x000fe4000001ff00 */
[----:B------:R-:W-:Y:S02]  /*1420*/  CS2R R52, SRZ ;  /* 0x0000000000347805 */ /* 0x000fe4000001ff00 */
[----:B------:R-:W-:Y:S01]  /*1430*/  CS2R R54, SRZ ;  /* 0x0000000000367805 */ /* 0x000fe2000001ff00 */
[----:B------:R-:W4:Y:S02]  /*1440*/  FENCE.VIEW.ASYNC.S ;  /* 0x00000000000073c6 */ /* 0x000f240000000000 */
[----:B----4-:R4:W1:Y:S01]  /*1450*/  @!UP0 SYNCS.EXCH.64 URZ, [UR12+0x6000], UR4 ;  /* 0x006000040c3f85b2 */ /* 0x0108620008000100 */
[----:B------:R-:W-:Y:S05]  /*1460*/  @!P1 BRA `(.L_x_47) ;  /* 0x0000000400409947 */ /* 0x000fea0003800000 */
[----:B----4-:R-:W-:Y:S01]  /*1470*/  UIADD3 UR5, UR12, 0x4000, URZ ;  /* 0x000040000c057890 */ /* 0x010fe2000fffe03f */
[----:B------:R-:W-:Y:S01]  /*1480*/  CS2R R24, SRZ ;  /* 0x0000000000187805 */ /* 0x000fe2000001ff00 */
[----:B------:R-:W-:Y:S01]  /*1490*/  UMOV UR4, URZ ;  /* 0x0000003f00047c82 */ /* 0x000fe20008000000 */
[----:B------:R-:W-:Y:S01]  /*14a0*/  CS2R R26, SRZ ;  /* 0x00000000001a7805 */ /* 0x000fe2000001ff00 */
[----:B------:R-:W-:Y:S01]  /*14b0*/  USHF.R.U32.HI UR5, URZ, 0x4, UR5 ;  /* 0x000000043f057899 */ /* 0x000fe20008011605 */
[----:B------:R-:W-:Y:S02]  /*14c0*/  CS2R R28, SRZ ;  /* 0x00000000001c7805 */ /* 0x000fe4000001ff00 */
[----:B------:R-:W-:Y:S02]  /*14d0*/  CS2R R30, SRZ ;  /* 0x00000000001e7805 */ /* 0x000fe4000001ff00 */
[----:B------:R-:W-:Y:S01]  /*14e0*/  CS2R R32, SRZ ;  /* 0x0000000000207805 */ /* 0x000fe2000001ff00 */
[----:B------:R-:W-:Y:S01]  /*14f0*/  USGXT.U32 UR37, UR5, 0xe ;  /* 0x0000000e0525789a */ /* 0x000fe20008000000 */
[----:B------:R-:W-:-:S02]  /*1500*/  CS2R R34, SRZ ;  /* 0x0000000000227805 */ /* 0x000fc4000001ff00 */
[----:B------:R-:W-:Y:S02]  /*1510*/  CS2R R36, SRZ ;  /* 0x0000000000247805 */ /* 0x000fe4000001ff00 */
[----:B------:R-:W-:Y:S01]  /*1520*/  CS2R R38, SRZ ;  /* 0x0000000000267805 */ /* 0x000fe2000001ff00 */
[----:B------:R-:W-:Y:S01]  /*1530*/  UIADD3 UR8, UP0, UR37, 0x2, URZ ;  /* 0x0000000225087890 */ /* 0x000fe2000ff1e03f */
[----:B------:R-:W-:Y:S02]  /*1540*/  CS2R R40, SRZ ;  /* 0x0000000000287805 */ /* 0x000fe4000001ff00 */
[----:B------:R-:W-:Y:S02]  /*1550*/  CS2R R42, SRZ ;  /* 0x00000000002a7805 */ /* 0x000fe4000001ff00 */
[----:B------:R-:W-:Y:S01]  /*1560*/  CS2R R44, SRZ ;  /* 0x00000000002c7805 */ /* 0x000fe2000001ff00 */
[----:B------:R-:W-:Y:S01]  /*1570*/  UIADD3.X UR9, UR4, 0x40000040, URZ, UP0, !UPT ;  /* 0x4000004004097890 */ /* 0x000fe200087fe43f */
[----:B------:R-:W-:-:S02]  /*1580*/  CS2R R46, SRZ ;  /* 0x00000000002e7805 */ /* 0x000fc4000001ff00 */
[----:B------:R-:W-:Y:S02]  /*1590*/  CS2R R48, SRZ ;  /* 0x0000000000307805 */ /* 0x000fe4000001ff00 */
[----:B------:R-:W-:Y:S02]  /*15a0*/  CS2R R50, SRZ ;  /* 0x0000000000327805 */ /* 0x000fe4000001ff00 */
[----:B------:R-:W-:Y:S02]  /*15b0*/  CS2R R52, SRZ ;  /* 0x0000000000347805 */ /* 0x000fe4000001ff00 */
[----:B------:R-:W-:Y:S01]  /*15c0*/  CS2R R54, SRZ ;  /* 0x0000000000367805 */ /* 0x000fe2000001ff00 */
[----:B------:R-:W-:Y:S02]  /*15d0*/  UIADD3.64 UR24, UR8, 0x2, URZ ;  /* 0x0000000208187897 */ /* 0x000fe4000fffe03f */
[----:B------:R-:W-:Y:S01]  /*15e0*/  UIADD3.64 UR28, UR8, 0x4, URZ ;  /* 0x00000004081c7897 */ /* 0x000fe2000fffe03f */
[----:B------:R-:W-:-:S11]  /*15f0*/  UMOV UR22, URZ ;  /* 0x0000003f00167c82 */ /* 0x000fd60008000000 */
.L_x_49:
[----:B-1----:R-:W-:Y:S01]  /*1600*/  BAR.SYNC.DEFER_BLOCKING 0x0 ;  /* 0x0000000000007b1d */ /* 0x002fe20000010000 */
[----:B------:R-:W-:Y:S01]  /*1610*/  ELECT P0, URZ, PT ;  /* 0x00000000003f782f */ /* 0x000fe20003800000 */
[----:B-----5:R-:W-:Y:S01]  /*1620*/  @!P2 IMAD.MOV.U32 R2, RZ, RZ, 0x6000 ;  /* 0x00006000ff02a424 */ /* 0x020fe200078e00ff */
[----:B------:R-:W-:Y:S02]  /*1630*/  ELECT P1, URZ, PT ;  /* 0x00000000003f782f */ /* 0x000fe40003820000 */
[C---:B------:R-:W-:Y:S01]  /*1640*/  ISETP.LT.U32.AND P0, PT, R6.reuse, 0x20, P0 ;  /* 0x000000200600780c */ /* 0x040fe20000701070 */
[----:B------:R-:W-:Y:S01]  /*1650*/  ULOP3.LUT UR34, UR36, 0x1, URZ, 0xc0, !UPT ;  /* 0x0000000124227892 */ /* 0x000fe2000f8ec03f */
[----:B------:R-:W-:Y:S01]  /*1660*/  ISETP.LT.U32.AND P1, PT, R6, 0x40, P1 ;  /* 0x000000400600780c */ /* 0x000fe20000f21070 */
[----:B------:R-:W-:Y:S02]  /*1670*/  UMOV UR35, UR22 ;  /* 0x0000001600237c82 */ /* 0x000fe40008000000 */
[----:B------:R-:W-:-:S02]  /*1680*/  ULEA UR32, UR34, UR12, 0xd ;  /* 0x0000000c22207291 */ /* 0x000fc4000f8e683f */
[----:B------:R-:W-:-:S06]  /*1690*/  ULEA UR34, UR34, UR13, 0x6 ;  /* 0x0000000d22227291 */ /* 0x000fcc000f8e303f */
[----:B------:R-:W-:Y:S01]  /*16a0*/  VOTEU.ANY UP0, P0 ;  /* 0x00000000003f7886 */ /* 0x000fe20000000100 */
[----:B------:R-:W-:Y:S01]  /*16b0*/  VOTEU.ANY UP2, P0 ;  /* 0x00000000003f7886 */ /* 0x000fe20000040100 */
[----:B------:R-:W-:Y:S01]  /*16c0*/  VOTEU.ANY UP1, P1 ;  /* 0x00000000003f7886 */ /* 0x000fe20000820100 */
[----:B------:R-:W-:Y:S02]  /*16d0*/  VOTEU.ANY UP3, P1 ;  /* 0x00000000003f7886 */ /* 0x000fe40000860100 */
[----:B------:R-:W-:Y:S02]  /*16e0*/  @UP0 UIADD3 UR20, UR12, 0x4000, URZ ;  /* 0x000040000c140890 */ /* 0x000fe4000fffe03f */
[----:B------:R1:W-:Y:S01]  /*16f0*/  @!P2 SYNCS.ARRIVE.TRANS64 RZ, [UR12+0x6000], R2 ;  /* 0x00600002ffffa9a7 */ /* 0x0003e2000800000c */
[----:B------:R-:W-:Y:S01]  /*1700*/  @UP0 UIADD3 UR21, UR12, 0x6000, URZ ;  /* 0x000060000c150890 */ /* 0x000fe2000fffe03f */
[----:B------:R-:W-:Y:S01]  /*1710*/  @UP0 UMOV UR4, UR14 ;  /* 0x0000000e00040c82 */ /* 0x000fe20008000000 */
[----:B------:R-:W-:Y:S01]  /*1720*/  @UP0 UMOV UR5, UR15 ;  /* 0x0000000f00050c82 */ /* 0x000fe20008000000 */
[----:B------:R-:W-:Y:S01]  /*1730*/  BAR.SYNC.DEFER_BLOCKING 0x0 ;  /* 0x0000000000007b1d */ /* 0x000fe20000010000 */
[----:B------:R-:W-:Y:S01]  /*1740*/  @UP1 UIADD3 UR33, UR12, 0x6000, URZ ;  /* 0x000060000c211890 */ /* 0x000fe2000fffe03f */
[----:B-1----:R-:W-:-:S04]  /*1750*/  SHF.L.U32 R2, R7, 0x1f, RZ ;  /* 0x0000001f07027819 */ /* 0x002fc800000006ff */
[----:B------:R-:W-:Y:S01]  /*1760*/  @UP1 UMOV UR6, UR16 ;  /* 0x0000001000061c82 */ /* 0x000fe20008000000 */
[----:B------:R-:W-:Y:S01]  /*1770*/  @UP1 UMOV UR7, UR17 ;  /* 0x0000001100071c82 */ /* 0x000fe20008000000 */
[----:B------:R1:W-:Y:S01]  /*1780*/  @UP2 UTMALDG.2D [UR20], [UR4] ;  /* 0x00000014040025b4 */ /* 0x0003e20008008000 */
[----:B------:R4:W-:Y:S06]  /*1790*/  MEMBAR.ALL.CTA ;  /* 0x0000000000007992 */ /* 0x0009ec0000008000 */
[----:B----4-:R-:W4:Y:S02]  /*17a0*/  FENCE.VIEW.ASYNC.S ;  /* 0x00000000000073c6 */ /* 0x010f240000000000 */
[----:B----4-:R-:W-:Y:S06]  /*17b0*/  BAR.SYNC.DEFER_BLOCKING 0x0 ;  /* 0x0000000000007b1d */ /* 0x010fec0000010000 */
[----:B------:R1:W-:Y:S02]  /*17c0*/  @UP3 UTMALDG.2D [UR32], [UR6] ;  /* 0x00000020060035b4 */ /* 0x0003e40008008000 */
[----:B------:R-:W-:Y:S06]  /*17d0*/  BAR.SYNC.DEFER_BLOCKING 0x0 ;  /* 0x0000000000007b1d */ /* 0x000fec0000010000 */
[----:B------:R-:W4:Y:S02]  /*17e0*/  SYNCS.PHASECHK.TRANS64.TRYWAIT P0, [UR12+0x6000], R2 ;  /* 0x00600002ff0075a7 */ /* 0x000f24000800014c */
[----:B-1--4-:R-:W-:Y:S05]  /*17f0*/  @!P0 BRA `(.L_x_48) ;  /* 0x00000004003c8947 */ /* 0x012fea0003800000 */
.L_x_50:
[----:B------:R-:W-:Y:S01]  /*1800*/  USHF.L.U32 UR4, UR36, 0x7, URZ ;  /* 0x0000000724047899 */ /* 0x000fe2000800063f */
[----:B------:R-:W-:Y:S02]  /*1810*/  WARPGROUP.DEPBAR.LE gsb0, 0x0 ;  /* 0x00008000000079c5 */ /* 0x000fe40000010000 */
[----:B------:R-:W-:Y:S01]  /*1820*/  WARPGROUP.ARRIVE ;  /* 0x00000000000079c5 */ /* 0x000fe20000000000 */
[----:B------:R-:W-:Y:S01]  /*1830*/  ULOP3.LUT UR4, UR4, 0x200, URZ, 0xc0, !UPT ;  /* 0x0000020004047892 */ /* 0x000fe2000f8ec03f */
[----:B------:R-:W1:Y:S01]  /*1840*/  LDC R2, c[0x0][0x230] ;  /* 0x00008c00ff027b82 */ /* 0x000e620000000800 */
[----:B------:R-:W-:Y:S01]  /*1850*/  UMOV UR5, 0x40000040 ;  /* 0x4000004000057882 */ /* 0x000fe20000000000 */
[----:B------:R-:W-:Y:S01]  /*1860*/  UMOV UR7, 0x40000040 ;  /* 0x4000004000077882 */ /* 0x000fe20000000000 */
[----:B------:R-:W-:Y:S01]  /*1870*/  ULEA.HI UR4, UR12, UR4, URZ, 0x1c ;  /* 0x000000040c047291 */ /* 0x000fe2000f8fe03f */
[----:B------:R-:W-:Y:S01]  /*1880*/  LOP3.LUT R7, R7, 0x1, RZ, 0x3c, !PT ;  /* 0x0000000107077812 */ /* 0x000fe200078e3cff */
[----:B------:R-:W-:-:S02]  /*1890*/  UIADD3 UR22, UR22, 0x40, URZ ;  /* 0x0000004016167890 */ /* 0x000fc4000fffe03f */
[----:B------:R-:W-:-:S03]  /*18a0*/  ULOP3.LUT UR6, UR4, 0x3fff, URZ, 0xc0, !UPT ;  /* 0x00003fff04067892 */ /* 0x000fc6000f8ec03f */
[----:B------:R-:W-:Y:S01]  /*18b0*/  UMOV UR4, UR37 ;  /* 0x0000002500047c82 */ /* 0x000fe20008000000 */
[----:B------:R-:W-:-:S05]  /*18c0*/  UIADD3 UR10, UP0, UR6, 0x80, URZ ;  /* 0x00000080060a7890 */ /* 0x000fca000ff1e03f */
[----:B------:R-:W-:Y:S01]  /*18d0*/  HGMMA.64x64x16.F32 R24, gdesc[UR4].tnspB, R24 ;  /* 0x40e00000041879f0 */ /* 0x000fe20008700818 */
[----:B------:R-:W-:Y:S02]  /*18e0*/  UMOV UR4, URZ ;  /* 0x0000003f00047c82 */ /* 0x000fe40008000000 */
[----:B------:R-:W-:-:S04]  /*18f0*/  UIADD3.X UR11, UR4, 0x40000040, URZ, UP0, !UPT ;  /* 0x40000040040b7890 */ /* 0x000fc800087fe43f */
[----:B------:R-:W-:Y:S01]  /*1900*/  UIADD3.64 UR26, UR10, 0x80, URZ ;  /* 0x000000800a1a7897 */ /* 0x000fe2000fffe03f */
[----:B-1----:R-:W-:Y:S01]  /*1910*/  ISETP.LE.AND P0, PT, R2, UR22, PT ;  /* 0x0000001602007c0c */ /* 0x002fe2000bf03270 */
[----:B------:R-:W-:-:S03]  /*1920*/  UIADD3.64 UR30, UR10, 0x100, URZ ;  /* 0x000001000a1e7897 */ /* 0x000fc6000fffe03f */
[----:B------:R-:W-:Y:S04]  /*1930*/  HGMMA.64x64x16.F32 R24, gdesc[UR8].tnspB, R24 ;  /* 0x40e00000081879f0 */ /* 0x000fe80008700818 */
[----:B------:R-:W-:Y:S04]  /*1940*/  HGMMA.64x64x16.F32 R24, gdesc[UR24].tnspB, R24 ;  /* 0x40e00000181879f0 */ /* 0x000fe80008700818 */
[----:B------:R-:W-:Y:S01]  /*1950*/  HGMMA.64x64x16.F32 R24, gdesc[UR28].tnspB, R24, gsb0 ;  /* 0x40e000001c1879f0 */ /* 0x000fe20008000818 */
[----:B------:R-:W-:Y:S05]  /*1960*/  @!P0 BRA `(.L_x_49) ;  /* 0xfffffffc00248947 */ /* 0x000fea000383ffff */
.L_x_47:
[C---:B-1---5:R-:W-:Y:S01]  /*1970*/  IMAD.SHL.U32 R2, R0.reuse, 0x80, RZ ;  /* 0x0000008000027824 */ /* 0x062fe200078e00ff */
[----:B------:R-:W-:Y:S02]  /*1980*/  WARPGROUP.DEPBAR.LE gsb0, 0x0 ;  /* 0x00008000000079c5 */ /* 0x000fe40000010000 */
[----:B------:R-:W-:Y:S01]  /*1990*/  IMAD.SHL.U32 R3, R0, 0x40, RZ ;  /* 0x0000004000037824 */ /* 0x000fe200078e00ff */
[----:B------:R-:W-:Y:S01]  /*19a0*/  BAR.SYNC.DEFER_BLOCKING 0x0 ;  /* 0x0000000000007b1d */ /* 0x000fe20000010000 */
[----:B------:R-:W-:Y:S02]  /*19b0*/  LOP3.LUT R2, R2, 0x780, RZ, 0xc0, !PT ;  /* 0x0000078002027812 */ /* 0x000fe400078ec0ff */
[----:B------:R-:W-:Y:S02]  /*19c0*/  ELECT P0, URZ, PT ;  /* 0x00000000003f782f */ /* 0x000fe40003800000 */
[----:B------:R-:W-:Y:S01]  /*19d0*/  F2FP.F16.F32.PACK_AB R24, R25, R24 ;  /* 0x000000181918723e */ /* 0x000fe200000000ff */
[----:B------:R-:W-:Y:S01]  /*19e0*/  ULOP3.LUT UR36, UR36, 0x1, URZ, 0xc0, !UPT ;  /* 0x0000000124247892 */ /* 0x000fe2000f8ec03f */
[----:B------:R-:W-:Y:S01]  /*19f0*/  LOP3.LUT R4, R2, 0x3800, R3, 0xf8, !PT ;  /* 0x0000380002047812 */ /* 0x000fe200078ef803 */
[----:B------:R-:W-:Y:S01]  /*1a00*/  IMAD.SHL.U32 R2, R0, 0x10, RZ ;  /* 0x0000001000027824 */ /* 0x000fe200078e00ff */
[----:B------:R-:W-:Y:S01]  /*1a10*/  F2FP.F16.F32.PACK_AB R25, R27, R26 ;  /* 0x0000001a1b19723e */ /* 0x000fe200000000ff */
[----:B------:R-:W-:Y:S01]  /*1a20*/  ULEA UR8, UR36, UR12, 0xd ;  /* 0x0000000c24087291 */ /* 0x000fe2000f8e683f */
[----:B------:R-:W-:Y:S01]  /*1a30*/  F2FP.F16.F32.PACK_AB R32, R33, R32 ;  /* 0x000000202120723e */ /* 0x000fe200000000ff */
[----:B------:R-:W-:Y:S01]  /*1a40*/  ULEA UR9, UR36, UR13, 0x6 ;  /* 0x0000000d24097291 */ /* 0x000fe2000f8e303f */
[----:B------:R-:W-:Y:S01]  /*1a50*/  LOP3.LUT R3, R2, 0x70, RZ, 0xc0, !PT ;  /* 0x0000007002037812 */ /* 0x000fe200078ec0ff */
[----:B------:R-:W-:Y:S01]  /*1a60*/  UMOV UR10, UR23 ;  /* 0x00000017000a7c82 */ /* 0x000fe20008000000 */
[----:B------:R-:W-:-:S02]  /*1a70*/  F2FP.F16.F32.PACK_AB R26, R29, R28 ;  /* 0x0000001c1d1a723e */ /* 0x000fc400000000ff */
[----:B------:R-:W-:Y:S02]  /*1a80*/  LOP3.LUT R3, R3, 0x10, R0, 0x78, !PT ;  /* 0x0000001003037812 */ /* 0x000fe400078e7800 */
[----:B------:R-:W-:Y:S02]  /*1a90*/  F2FP.F16.F32.PACK_AB R27, R31, R30 ;  /* 0x0000001e1f1b723e */ /* 0x000fe400000000ff */
[----:B------:R-:W-:Y:S02]  /*1aa0*/  LOP3.LUT R3, R4, R3, RZ, 0xfc, !PT ;  /* 0x0000000304037212 */ /* 0x000fe400078efcff */
[----:B------:R-:W-:Y:S02]  /*1ab0*/  F2FP.F16.F32.PACK_AB R33, R35, R34 ;  /* 0x000000222321723e */ /* 0x000fe400000000ff */
[C---:B------:R-:W-:Y:S01]  /*1ac0*/  LOP3.LUT R2, R3.reuse, 0x20, RZ, 0x3c, !PT ;  /* 0x0000002003027812 */ /* 0x040fe200078e3cff */
[C---:B------:R-:W-:Y:S01]  /*1ad0*/  VIADD R0, R3.reuse, UR12 ;  /* 0x0000000c03007c36 */ /* 0x040fe20008000000 */
[C---:B------:R-:W-:Y:S01]  /*1ae0*/  LOP3.LUT R4, R3.reuse, 0x40, RZ, 0x3c, !PT ;  /* 0x0000004003047812 */ /* 0x040fe200078e3cff */
[----:B------:R-:W1:Y:S01]  /*1af0*/  @!P2 SYNCS.CCTL.IV [UR12+0x6000] ;  /* 0x00600000ff00a9b1 */ /* 0x000e62000800000c */
[----:B------:R-:W-:Y:S01]  /*1b00*/  LOP3.LUT R3, R3, 0x60, RZ, 0x3c, !PT ;  /* 0x0000006003037812 */ /* 0x000fe200078e3cff */
[----:B------:R-:W-:Y:S01]  /*1b10*/  VIADD R2, R2, UR12 ;  /* 0x0000000c02027c36 */ /* 0x000fe20008000000 */
[----:B------:R-:W-:Y:S01]  /*1b20*/  F2FP.F16.F32.PACK_AB R40, R41, R40 ;  /* 0x000000282928723e */ /* 0x000fe200000000ff */
[----:B------:R-:W-:Y:S01]  /*1b30*/  VIADD R4, R4, UR12 ;  /* 0x0000000c04047c36 */ /* 0x000fe20008000000 */
[----:B------:R-:W-:Y:S01]  /*1b40*/  F2FP.F16.F32.PACK_AB R34, R37, R36 ;  /* 0x000000242522723e */ /* 0x000fe200000000ff */
[----:B------:R-:W-:Y:S01]  /*1b50*/  VIADD R3, R3, UR12 ;  /* 0x0000000c03037c36 */ /* 0x000fe20008000000 */
[----:B------:R-:W-:Y:S01]  /*1b60*/  F2FP.F16.F32.PACK_AB R35, R39, R38 ;  /* 0x000000262723723e */ /* 0x000fe200000000ff */
[----:B-1----:R-:W-:Y:S01]  /*1b70*/  STSM.16.M88.4 [R0], R24 ;  /* 0x0000001800007844 */ /* 0x002fe20000000200 */
[----:B------:R-:W-:-:S02]  /*1b80*/  F2FP.F16.F32.PACK_AB R41, R43, R42 ;  /* 0x0000002a2b29723e */ /* 0x000fc400000000ff */
[----:B------:R-:W-:Y:S01]  /*1b90*/  F2FP.F16.F32.PACK_AB R48, R49, R48 ;  /* 0x000000303130723e */ /* 0x000fe200000000ff */
[----:B------:R-:W-:Y:S01]  /*1ba0*/  STSM.16.M88.4 [R2], R32 ;  /* 0x0000002002007844 */ /* 0x000fe20000000200 */
[----:B------:R-:W-:Y:S02]  /*1bb0*/  F2FP.F16.F32.PACK_AB R42, R45, R44 ;  /* 0x0000002c2d2a723e */ /* 0x000fe400000000ff */
[----:B------:R-:W-:Y:S02]  /*1bc0*/  F2FP.F16.F32.PACK_AB R43, R47, R46 ;  /* 0x0000002e2f2b723e */ /* 0x000fe400000000ff */
[----:B------:R-:W-:Y:S02]  /*1bd0*/  F2FP.F16.F32.PACK_AB R49, R51, R50 ;  /* 0x000000323331723e */ /* 0x000fe400000000ff */
[----:B------:R-:W-:Y:S01]  /*1be0*/  F2FP.F16.F32.PACK_AB R50, R53, R52 ;  /* 0x000000343532723e */ /* 0x000fe200000000ff */
[----:B------:R-:W-:Y:S01]  /*1bf0*/  STSM.16.M88.4 [R4], R40 ;  /* 0x0000002804007844 */ /* 0x000fe20000000200 */
[----:B------:R-:W-:-:S02]  /*1c00*/  F2FP.F16.F32.PACK_AB R51, R55, R54 ;  /* 0x000000363733723e */ /* 0x000fc400000000ff */
[----:B------:R-:W-:-:S03]  /*1c10*/  ISETP.LT.U32.AND P0, PT, R6, 0x40, P0 ;  /* 0x000000400600780c */ /* 0x000fc60000701070 */
[----:B------:R-:W-:Y:S01]  /*1c20*/  STSM.16.M88.4 [R3], R48 ;  /* 0x0000003003007844 */ /* 0x000fe20000000200 */
[----:B------:R1:W-:Y:S06]  /*1c30*/  MEMBAR.ALL.CTA ;  /* 0x0000000000007992 */ /* 0x0003ec0000008000 */
[----:B-1----:R-:W1:Y:S03]  /*1c40*/  FENCE.VIEW.ASYNC.S ;  /* 0x00000000000073c6 */ /* 0x002e660000000000 */
[----:B-1----:R-:W-:Y:S01]  /*1c50*/  VOTEU.ANY UP0, P0 ;  /* 0x00000000003f7886 */ /* 0x002fe20000000100 */
[----:B------:R-:W-:-:S04]  /*1c60*/  VOTEU.ANY UP1, P0 ;  /* 0x00000000003f7886 */ /* 0x000fc80000020100 */
[----:B----4-:R-:W-:Y:S01]  /*1c70*/  @UP0 UMOV UR4, UR18 ;  /* 0x0000001200040c82 */ /* 0x010fe20008000000 */
[----:B------:R-:W-:Y:S01]  /*1c80*/  @UP0 UMOV UR5, UR19 ;  /* 0x0000001300050c82 */ /* 0x000fe20008000000 */
[----:B------:R-:W-:Y:S06]  /*1c90*/  BAR.SYNC.DEFER_BLOCKING 0x0 ;  /* 0x0000000000007b1d */ /* 0x000fec0000010000 */
[----:B------:R1:W-:Y:S01]  /*1ca0*/  @UP1 UTMASTG.2D [UR8], [UR4] ;  /* 0x00000008040013b5 */ /* 0x0003e20008008000 */
[----:B------:R0:W-:Y:S01]  /*1cb0*/  UTMACMDFLUSH ;  /* 0x00000000000079b7 */ /* 0x0001e20000000000 */
[----:B------:R-:W-:-:S04]  /*1cc0*/  DEPBAR.LE SB0, 0x0 ;  /* 0x000080000000791a */ /* 0x000fc80000000000 */
[----:B------:R-:W-:Y:S06]  /*1cd0*/  BAR.SYNC.DEFER_BLOCKING 0x0 ;  /* 0x0000000000007b1d */ /* 0x000fec0000010000 */
[----:B-1----:R-:W-:Y:S05]  /*1ce0*/  EXIT ;  /* 0x000000000000794d */ /* 0x002fea0003800000 */
.L_x_48:
[----:B------:R-:W1:Y:S02]  /*1cf0*/  SYNCS.PHASECHK.TRANS64.TRYWAIT P0, [UR12+0x6000], R2 ;  /* 0x00600002ff0075a7 */ /* 0x000e64000800014c */
[----:B-1----:R-:W-:Y:S05]  /*1d00*/  @!P0 BRA `(.L_x_48) ;  /* 0xfffffffc00f88947 */ /* 0x002fea000383ffff */
[----:B------:R-:W-:Y:S05]  /*1d10*/  BRA `(.L_x_50) ;  /* 0xfffffff800b87947 */ /* 0x000fea000383ffff */
.L_x_51:
[----:B------:R-:W-:-:S00]  /*1d20*/  BRA `(.L_x_51) ;  /* 0xfffffffc00fc7947 */ /* 0x000fc0000383ffff */
[----:B------:R-:W-:-:S00]  /*1d30*/  NOP ;  /* 0x0000000000007918 */ /* 0x000fc00000000000 */
        /* <DEDUP_REMOVED lines=12> */
.L_x_52:


//--------------------- .nv.shared.gluon_wgmma    --------------------------
	.section	.nv.shared.gluon_wgmma,"aw",@nobits
	.sectionflags	@""
	.align	16
	.zero		1024


//--------------------- .nv.shared.reserved.0     --------------------------
	.section	.nv.shared.reserved.0,"aw",@nobits
	.weak		__nv_reservedSMEM_offset_0_alias
	.size		__nv_reservedSMEM_offset_0_alias, 0, 0
	.other		__nv_reservedSMEM_offset_0_alias,@"STO_CUDA_RESERVED_SHARED STV_DEFAULT"
__nv_reservedSMEM_offset_0_alias:
	.zero		0


//--------------------- .nv.constant0.gluon_wgmma --------------------------
	.section	.nv.constant0.gluon_wgmma,"a",@progbits
	.sectionflags	@""
	.align	4
.nv.constant0.gluon_wgmma:
	.zero		608


//--------------------- SYMBOLS --------------------------

	.type		.nv.reservedSmem.offset0,@object
	.size		.nv.reservedSmem.offset0,0x4
